// auto-generated by cutlass_sweep.gemm — config: {"arch": "sm_100", "cluster_m": 1, "cluster_n": 8, "dtype": "fp16", "dtype_b": "fp16", "layout": "nt", "stages": 0, "tile_k": 64, "tile_m": 128, "tile_n": 128}
#include "cutlass/cutlass.h"
#include "cutlass/gemm/collective/collective_builder.hpp"
#include "cutlass/gemm/device/gemm_universal_adapter.h"
#include "cutlass/gemm/kernel/gemm_universal.hpp"
#include "cutlass/epilogue/collective/collective_builder.hpp"

using ElemA = cutlass::half_t;
using ElemB = cutlass::half_t;
using ElemCD = cutlass::half_t;
using Acc  = float;
using TileShape    = cute::Shape<cute::_128, cute::_128, cute::_64>;
using ClusterShape = cute::Shape<cute::_1, cute::_8, cute::_1>;

using CollectiveEpilogue = typename cutlass::epilogue::collective::CollectiveBuilder<
    cutlass::arch::Sm100, cutlass::arch::OpClassTensorOp,
    TileShape, ClusterShape,
    cutlass::epilogue::collective::EpilogueTileAuto,
    Acc, Acc,
    ElemCD, cutlass::layout::RowMajor, 128 / cutlass::sizeof_bits<ElemCD>::value,
    ElemCD, cutlass::layout::RowMajor, 128 / cutlass::sizeof_bits<ElemCD>::value,
    cutlass::epilogue::collective::EpilogueScheduleAuto
  >::CollectiveOp;

using CollectiveMainloop = typename cutlass::gemm::collective::CollectiveBuilder<
    cutlass::arch::Sm100, cutlass::arch::OpClassTensorOp,
    ElemA, cutlass::layout::RowMajor, 128 / cutlass::sizeof_bits<ElemA>::value,
    ElemB, cutlass::layout::ColumnMajor, 128 / cutlass::sizeof_bits<ElemB>::value,
    Acc,
    TileShape, ClusterShape,
    cutlass::gemm::collective::StageCountAutoCarveout<static_cast<int>(sizeof(typename CollectiveEpilogue::SharedStorage))>,
    cutlass::gemm::collective::KernelScheduleAuto
  >::CollectiveOp;

using GemmKernel = cutlass::gemm::kernel::GemmUniversal<
    cute::Shape<int,int,int,int>,
    CollectiveMainloop,
    CollectiveEpilogue
>;
using Gemm = cutlass::gemm::device::GemmUniversalAdapter<GemmKernel>;

// Force the device kernel symbol into the cubin without needing a host main.
auto* _anchor = &cutlass::device_kernel<GemmKernel>;


// ===== COMPILED SASS (sm_100a) =====

	.target	sm_100a

	.elftype	@"ET_EXEC"


//--------------------- .note.nv.tkinfo           --------------------------
	.section	.note.nv.tkinfo,"",@"SHT_NOTE"
	.sectionflags	@"SHF_NOTE_NV_TKINFO"
	.tkinfo
        /*0018*/ 	.word	0x00000002
        /*0030*/ 	.string	""
        /*0030*/ 	.string	"ptxas"
        /*0030*/ 	.string	"Cuda compilation tools, release 13.0, V13.0.88"
        /*0030*/ 	.string	"Build cuda_13.0.r13.0/compiler.36424714_0"
        /*0030*/ 	.string	"-arch sm_100a -m 64 "



//--------------------- .note.nv.cuinfo           --------------------------
	.section	.note.nv.cuinfo,"",@"SHT_NOTE"
	.sectionflags	@"SHF_NOTE_NV_CUINFO"
        /*0018*/ 	.short	0x0002
        /*001a*/ 	.short	0x0064
        /*001c*/ 	.short	0x0082
	.zero		2


//--------------------- .nv.info                  --------------------------
	.section	.nv.info,"",@"SHT_CUDA_INFO"
	.align	4


	//----- nvinfo : EIATTR_REGCOUNT
	.align		4
        /*0000*/ 	.byte	0x04, 0x2f
        /*0002*/ 	.short	(.L_19 - .L_18)
	.align		4
.L_18:
        /*0004*/ 	.word	index@(_ZN7cutlass13device_kernelINS_4gemm6kernel13GemmUniversalIN4cute5tupleIJiiiiEEENS1_10collective13CollectiveMmaINS1_35MainloopSm100TmaUmmaWarpSpecializedILi6ELi2ELi4ENS5_IJNS4_1CILi1EEENSA_ILi8EEESB_EEEEENS5_IJNSA_ILi128EEESF_NSA_ILi64EEEEEENS_6half_tENS5_IJlSB_lEEESI_SJ_NS4_8TiledMMAINS4_8MMA_AtomIJNS4_20SM100_MMA_F16BF16_SSISI_SI_fLi128ELi128ELNS4_4UMMA5MajorE0ELSO_0ELNSN_7ScaleInE0ELSP_0EEEEEENS4_6LayoutINS5_IJSB_SB_SB_EEENS5_IJNSA_ILi0EEESU_SU_EEEEENS5_IJNS4_10UnderscoreESX_SX_EEEEENS4_23SM90_TMA_LOAD_MULTICASTENS4_14ComposedLayoutINS4_7SwizzleILi3ELi4ELi3EEENS4_18smem_ptr_flag_bitsILi16EEENSS_INS5_IJSC_SG_EEENS5_IJSG_SB_EEEEEEEvNS4_8identityENS4_13SM90_TMA_LOADES19_vS1A_EENS_8epilogue10collective18CollectiveEpilogueINS1D_23Sm100TmaWarpSpecializedILi4ELi2ELi32ELb1ELb0EEEJSH_NS5_IJNSS_ISF_SB_EENSS_INSA_ILi32EEESB_EEEEESI_SJ_SI_SJ_NS1D_6fusion15FusionCallbacksIS1H_NS1M_17LinearCombinationISI_fSI_fLNS_15FloatRoundStyleE2EEESH_S1L_JEEENS4_5SM1004TMEM4LOAD26SM100_TMEM_LOAD_32dp32b32xES1B_NS11_INS12_ILi2ELi4ELi3EEES15_NSS_INS5_IJSC_S1J_EEENS5_IJS1J_SB_EEEEEEENS4_39AutoVectorizingCopyWithAssumedAlignmentILi128EEENS4_14SM90_TMA_STOREES20_S22_S22_EEEvvEEEEvNT_6ParamsE)
        /*0008*/ 	.word	0x00000076


	//----- nvinfo : EIATTR_FRAME_SIZE
	.align		4
.L_19:
        /*000c*/ 	.byte	0x04, 0x11
        /*000e*/ 	.short	(.L_21 - .L_20)
	.align		4
.L_20:
        /*0010*/ 	.word	index@($__internal_2_$__cuda_sm10x_tcgen05_guardrail_trap_unallocated_columns_being_dealloced)
        /*0014*/ 	.word	0x00000000


	//----- nvinfo : EIATTR_FRAME_SIZE
	.align		4
.L_21:
        /*0018*/ 	.byte	0x04, 0x11
        /*001a*/ 	.short	(.L_23 - .L_22)
	.align		4
.L_22:
        /*001c*/ 	.word	index@($__internal_1_$__cuda_sm10x_tcgen05_guardrail_trap_phase_invalid_during_alloc)
        /*0020*/ 	.word	0x00000000


	//----- nvinfo : EIATTR_FRAME_SIZE
	.align		4
.L_23:
        /*0024*/ 	.byte	0x04, 0x11
        /*0026*/ 	.short	(.L_25 - .L_24)
	.align		4
.L_24:
        /*0028*/ 	.word	index@($__internal_0_$__cuda_sm10x_tcgen05_guardrail_trap_col_being_dealloced_not_returned_by_alloc)
        /*002c*/ 	.word	0x00000000


	//----- nvinfo : EIATTR_FRAME_SIZE
	.align		4
.L_25:
        /*0030*/ 	.byte	0x04, 0x11
        /*0032*/ 	.short	(.L_27 - .L_26)
	.align		4
.L_26:
        /*0034*/ 	.word	index@(_ZN7cutlass13device_kernelINS_4gemm6kernel13GemmUniversalIN4cute5tupleIJiiiiEEENS1_10collective13CollectiveMmaINS1_35MainloopSm100TmaUmmaWarpSpecializedILi6ELi2ELi4ENS5_IJNS4_1CILi1EEENSA_ILi8EEESB_EEEEENS5_IJNSA_ILi128EEESF_NSA_ILi64EEEEEENS_6half_tENS5_IJlSB_lEEESI_SJ_NS4_8TiledMMAINS4_8MMA_AtomIJNS4_20SM100_MMA_F16BF16_SSISI_SI_fLi128ELi128ELNS4_4UMMA5MajorE0ELSO_0ELNSN_7ScaleInE0ELSP_0EEEEEENS4_6LayoutINS5_IJSB_SB_SB_EEENS5_IJNSA_ILi0EEESU_SU_EEEEENS5_IJNS4_10UnderscoreESX_SX_EEEEENS4_23SM90_TMA_LOAD_MULTICASTENS4_14ComposedLayoutINS4_7SwizzleILi3ELi4ELi3EEENS4_18smem_ptr_flag_bitsILi16EEENSS_INS5_IJSC_SG_EEENS5_IJSG_SB_EEEEEEEvNS4_8identityENS4_13SM90_TMA_LOADES19_vS1A_EENS_8epilogue10collective18CollectiveEpilogueINS1D_23Sm100TmaWarpSpecializedILi4ELi2ELi32ELb1ELb0EEEJSH_NS5_IJNSS_ISF_SB_EENSS_INSA_ILi32EEESB_EEEEESI_SJ_SI_SJ_NS1D_6fusion15FusionCallbacksIS1H_NS1M_17LinearCombinationISI_fSI_fLNS_15FloatRoundStyleE2EEESH_S1L_JEEENS4_5SM1004TMEM4LOAD26SM100_TMEM_LOAD_32dp32b32xES1B_NS11_INS12_ILi2ELi4ELi3EEES15_NSS_INS5_IJSC_S1J_EEENS5_IJS1J_SB_EEEEEEENS4_39AutoVectorizingCopyWithAssumedAlignmentILi128EEENS4_14SM90_TMA_STOREES20_S22_S22_EEEvvEEEEvNT_6ParamsE)
        /*0038*/ 	.word	0x00000000


	//----- nvinfo : EIATTR_MIN_STACK_SIZE
	.align		4
.L_27:
        /*003c*/ 	.byte	0x04, 0x12
        /*003e*/ 	.short	(.L_29 - .L_28)
	.align		4
.L_28:
        /*0040*/ 	.word	index@(_ZN7cutlass13device_kernelINS_4gemm6kernel13GemmUniversalIN4cute5tupleIJiiiiEEENS1_10collective13CollectiveMmaINS1_35MainloopSm100TmaUmmaWarpSpecializedILi6ELi2ELi4ENS5_IJNS4_1CILi1EEENSA_ILi8EEESB_EEEEENS5_IJNSA_ILi128EEESF_NSA_ILi64EEEEEENS_6half_tENS5_IJlSB_lEEESI_SJ_NS4_8TiledMMAINS4_8MMA_AtomIJNS4_20SM100_MMA_F16BF16_SSISI_SI_fLi128ELi128ELNS4_4UMMA5MajorE0ELSO_0ELNSN_7ScaleInE0ELSP_0EEEEEENS4_6LayoutINS5_IJSB_SB_SB_EEENS5_IJNSA_ILi0EEESU_SU_EEEEENS5_IJNS4_10UnderscoreESX_SX_EEEEENS4_23SM90_TMA_LOAD_MULTICASTENS4_14ComposedLayoutINS4_7SwizzleILi3ELi4ELi3EEENS4_18smem_ptr_flag_bitsILi16EEENSS_INS5_IJSC_SG_EEENS5_IJSG_SB_EEEEEEEvNS4_8identityENS4_13SM90_TMA_LOADES19_vS1A_EENS_8epilogue10collective18CollectiveEpilogueINS1D_23Sm100TmaWarpSpecializedILi4ELi2ELi32ELb1ELb0EEEJSH_NS5_IJNSS_ISF_SB_EENSS_INSA_ILi32EEESB_EEEEESI_SJ_SI_SJ_NS1D_6fusion15FusionCallbacksIS1H_NS1M_17LinearCombinationISI_fSI_fLNS_15FloatRoundStyleE2EEESH_S1L_JEEENS4_5SM1004TMEM4LOAD26SM100_TMEM_LOAD_32dp32b32xES1B_NS11_INS12_ILi2ELi4ELi3EEES15_NSS_INS5_IJSC_S1J_EEENS5_IJS1J_SB_EEEEEEENS4_39AutoVectorizingCopyWithAssumedAlignmentILi128EEENS4_14SM90_TMA_STOREES20_S22_S22_EEEvvEEEEvNT_6ParamsE)
        /*0044*/ 	.word	0x00000000
.L_29:


//--------------------- .nv.compat                --------------------------
	.section	.nv.compat,"",@"SHT_CUDA_COMPAT_INFO"
	.align	4
        /*0000*/ 	.byte	0x02, 0x09, 0x01, 0x00, 0x02, 0x02, 0x02, 0x00, 0x02, 0x05, 0x05, 0x00, 0x03, 0x07, 0x01, 0x01
        /*0010*/ 	.byte	0x02, 0x03, 0x01, 0x00, 0x02, 0x06, 0x01, 0x00, 0x04, 0x0b, 0x08, 0x00, 0x09, 0x00, 0x00, 0x00
        /*0020*/ 	.byte	0x00, 0x00, 0x00, 0x00


//--------------------- .nv.info._ZN7cutlass13device_kernelINS_4gemm6kernel13GemmUniversalIN4cute5tupleIJiiiiEEENS1_10collective13CollectiveMmaINS1_35MainloopSm100TmaUmmaWarpSpecializedILi6ELi2ELi4ENS5_IJNS4_1CILi1EEENSA_ILi8EEESB_EEEEENS5_IJNSA_ILi128EEESF_NSA_ILi64EEEEEENS_6half_tENS5_IJlSB_lEEESI_SJ_NS4_8TiledMMAINS4_8MMA_AtomIJNS4_20SM100_MMA_F16BF16_SSISI_SI_fLi128ELi128ELNS4_4UMMA5MajorE0ELSO_0ELNSN_7ScaleInE0ELSP_0EEEEEENS4_6LayoutINS5_IJSB_SB_SB_EEENS5_IJNSA_ILi0EEESU_SU_EEEEENS5_IJNS4_10UnderscoreESX_SX_EEEEENS4_23SM90_TMA_LOAD_MULTICASTENS4_14ComposedLayoutINS4_7SwizzleILi3ELi4ELi3EEENS4_18smem_ptr_flag_bitsILi16EEENSS_INS5_IJSC_SG_EEENS5_IJSG_SB_EEEEEEEvNS4_8identityENS4_13SM90_TMA_LOADES19_vS1A_EENS_8epilogue10collective18CollectiveEpilogueINS1D_23Sm100TmaWarpSpecializedILi4ELi2ELi32ELb1ELb0EEEJSH_NS5_IJNSS_ISF_SB_EENSS_INSA_ILi32EEESB_EEEEESI_SJ_SI_SJ_NS1D_6fusion15FusionCallbacksIS1H_NS1M_17LinearCombinationISI_fSI_fLNS_15FloatRoundStyleE2EEESH_S1L_JEEENS4_5SM1004TMEM4LOAD26SM100_TMEM_LOAD_32dp32b32xES1B_NS11_INS12_ILi2ELi4ELi3EEES15_NSS_INS5_IJSC_S1J_EEENS5_IJS1J_SB_EEEEEEENS4_39AutoVectorizingCopyWithAssumedAlignmentILi128EEENS4_14SM90_TMA_STOREES20_S22_S22_EEEvvEEEEvNT_6ParamsE --------------------------
	.section	.nv.info._ZN7cutlass13device_kernelINS_4gemm6kernel13GemmUniversalIN4cute5tupleIJiiiiEEENS1_10collective13CollectiveMmaINS1_35MainloopSm100TmaUmmaWarpSpecializedILi6ELi2ELi4ENS5_IJNS4_1CILi1EEENSA_ILi8EEESB_EEEEENS5_IJNSA_ILi128EEESF_NSA_ILi64EEEEEENS_6half_tENS5_IJlSB_lEEESI_SJ_NS4_8TiledMMAINS4_8MMA_AtomIJNS4_20SM100_MMA_F16BF16_SSISI_SI_fLi128ELi128ELNS4_4UMMA5MajorE0ELSO_0ELNSN_7ScaleInE0ELSP_0EEEEEENS4_6LayoutINS5_IJSB_SB_SB_EEENS5_IJNSA_ILi0EEESU_SU_EEEEENS5_IJNS4_10UnderscoreESX_SX_EEEEENS4_23SM90_TMA_LOAD_MULTICASTENS4_14ComposedLayoutINS4_7SwizzleILi3ELi4ELi3EEENS4_18smem_ptr_flag_bitsILi16EEENSS_INS5_IJSC_SG_EEENS5_IJSG_SB_EEEEEEEvNS4_8identityENS4_13SM90_TMA_LOADES19_vS1A_EENS_8epilogue10collective18CollectiveEpilogueINS1D_23Sm100TmaWarpSpecializedILi4ELi2ELi32ELb1ELb0EEEJSH_NS5_IJNSS_ISF_SB_EENSS_INSA_ILi32EEESB_EEEEESI_SJ_SI_SJ_NS1D_6fusion15FusionCallbacksIS1H_NS1M_17LinearCombinationISI_fSI_fLNS_15FloatRoundStyleE2EEESH_S1L_JEEENS4_5SM1004TMEM4LOAD26SM100_TMEM_LOAD_32dp32b32xES1B_NS11_INS12_ILi2ELi4ELi3EEES15_NSS_INS5_IJSC_S1J_EEENS5_IJS1J_SB_EEEEEEENS4_39AutoVectorizingCopyWithAssumedAlignmentILi128EEENS4_14SM90_TMA_STOREES20_S22_S22_EEEvvEEEEvNT_6ParamsE,"",@"SHT_CUDA_INFO"
	.sectionflags	@""
	.align	4


	//----- nvinfo : EIATTR_CUDA_API_VERSION
	.align		4
        /*0000*/ 	.byte	0x04, 0x37
        /*0002*/ 	.short	(.L_31 - .L_30)
.L_30:
        /*0004*/ 	.word	0x00000082


	//----- nvinfo : EIATTR_KPARAM_INFO
	.align		4
.L_31:
        /*0008*/ 	.byte	0x04, 0x17
        /*000a*/ 	.short	(.L_33 - .L_32)
.L_32:
        /*000c*/ 	.word	0x00000000
        /*0010*/ 	.short	0x0000
        /*0012*/ 	.short	0x0000
        /*0014*/ 	.byte	0x00, 0xf0, 0x01, 0x20


	//----- nvinfo : EIATTR_AT_ENTRY_FRAGMENTS
	.align		4
.L_33:
        /*0018*/ 	.byte	0x04, 0x4f
        /*001a*/ 	.short	(.L_35 - .L_34)


	//   ....[0]....
.L_34:
        /*001c*/ 	.word	0x00000006


	//----- nvinfo : EIATTR_RESERVED_SMEM_USED
	.align		4
.L_35:
        /*0020*/ 	.byte	0x01, 0x41
	.zero		2


	//----- nvinfo : EIATTR_SPARSE_MMA_MASK
	.align		4
        /*0024*/ 	.byte	0x03, 0x50
        /*0026*/ 	.short	0x0000


	//----- nvinfo : EIATTR_TCGEN05_1CTA_USED
	.align		4
        /*0028*/ 	.byte	0x01, 0x51
	.zero		2


	//----- nvinfo : EIATTR_MAXREG_COUNT
	.align		4
        /*002c*/ 	.byte	0x03, 0x1b
        /*002e*/ 	.short	0x00ff


	//----- nvinfo : EIATTR_NUM_BARRIERS
	.align		4
        /*0030*/ 	.byte	0x02, 0x4c
        /*0032*/ 	.byte	0x07
	.zero		1


	//----- nvinfo : EIATTR_EXTERNS
	.align		4
        /*0034*/ 	.byte	0x04, 0x0f
        /*0036*/ 	.short	(.L_37 - .L_36)


	//   ....[0]....
	.align		4
.L_36:
        /*0038*/ 	.word	index@(__assertfail)


	//----- nvinfo : EIATTR_MERCURY_ISA_VERSION
	.align		4
.L_37:
        /*003c*/ 	.byte	0x03, 0x5f
        /*003e*/ 	.short	0x0101


	//----- nvinfo : EIATTR_INT_WARP_WIDE_INSTR_OFFSETS
	.align		4
        /*0040*/ 	.byte	0x04, 0x31
        /*0042*/ 	.short	(.L_39 - .L_38)


	//   ....[0]....
.L_38:
        /*0044*/ 	.word	0x00003f20


	//   ....[1]....
        /*0048*/ 	.word	0x00003f40


	//   ....[2]....
        /*004c*/ 	.word	0x00003f70


	//   ....[3]....
        /*0050*/ 	.word	0x00004ab0


	//   ....[4]....
        /*0054*/ 	.word	0x00004b20


	//   ....[5]....
        /*0058*/ 	.word	0x00004c00


	//   ....[6]....
        /*005c*/ 	.word	0x00004c80


	//   ....[7]....
        /*0060*/ 	.word	0x00004d80


	//   ....[8]....
        /*0064*/ 	.word	0x00004e00


	//   ....[9]....
        /*0068*/ 	.word	0x00004ef0


	//   ....[10]....
        /*006c*/ 	.word	0x00004fa0


	//----- nvinfo : EIATTR_COOP_GROUP_MASK_REGIDS
	.align		4
.L_39:
        /*0070*/ 	.byte	0x04, 0x29
        /*0072*/ 	.short	(.L_41 - .L_40)


	//   ....[0]....
.L_40:
        /*0074*/ 	.word	0xffffffff


	//   ....[1]....
        /*0078*/ 	.word	0xffffffff


	//   ....[2]....
        /*007c*/ 	.word	0xffffffff


	//   ....[3]....
        /*0080*/ 	.word	0xffffffff


	//   ....[4]....
        /*0084*/ 	.word	0xffffffff


	//   ....[5]....
        /*0088*/ 	.word	0xffffffff


	//   ....[6]....
        /*008c*/ 	.word	0xffffffff


	//   ....[7]....
        /*0090*/ 	.word	0xffffffff


	//   ....[8]....
        /*0094*/ 	.word	0xffffffff


	//   ....[9]....
        /*0098*/ 	.word	0xffffffff


	//   ....[10]....
        /*009c*/ 	.word	0xffffffff


	//   ....[11]....
        /*00a0*/ 	.word	0xffffffff


	//   ....[12]....
        /*00a4*/ 	.word	0xffffffff


	//   ....[13]....
        /*00a8*/ 	.word	0xffffffff


	//----- nvinfo : EIATTR_COOP_GROUP_INSTR_OFFSETS
	.align		4
.L_41:
        /*00ac*/ 	.byte	0x04, 0x28
        /*00ae*/ 	.short	(.L_43 - .L_42)


	//   ....[0]....
.L_42:
        /*00b0*/ 	.word	0x00000080


	//   ....[1]....
        /*00b4*/ 	.word	0x000004f0


	//   ....[2]....
        /*00b8*/ 	.word	0x000006e0


	//   ....[3]....
        /*00bc*/ 	.word	0x00000880


	//   ....[4]....
        /*00c0*/ 	.word	0x00000980


	//   ....[5]....
        /*00c4*/ 	.word	0x00000af0


	//   ....[6]....
        /*00c8*/ 	.word	0x00000c90


	//   ....[7]....
        /*00cc*/ 	.word	0x00000e40


	//   ....[8]....
        /*00d0*/ 	.word	0x000021a0


	//   ....[9]....
        /*00d4*/ 	.word	0x00003170


	//   ....[10]....
        /*00d8*/ 	.word	0x00003380


	//   ....[11]....
        /*00dc*/ 	.word	0x000033b0


	//   ....[12]....
        /*00e0*/ 	.word	0x00003e00


	//   ....[13]....
        /*00e4*/ 	.word	0x00004030


	//----- nvinfo : EIATTR_VRC_CTA_INIT_COUNT
	.align		4
.L_43:
        /*00e8*/ 	.byte	0x02, 0x4a
        /*00ea*/ 	.byte	0x80
	.zero		1


	//----- nvinfo : EIATTR_SYSCALL_OFFSETS
	.align		4
        /*00ec*/ 	.byte	0x04, 0x46
        /*00ee*/ 	.short	(.L_45 - .L_44)


	//   ....[0]....
.L_44:
        /*00f0*/ 	.word	0x00005bf0


	//   ....[1]....
        /*00f4*/ 	.word	0x00005ce0


	//   ....[2]....
        /*00f8*/ 	.word	0x000064b0


	//   ....[3]....
        /*00fc*/ 	.word	0x00007130


	//   ....[4]....
        /*0100*/ 	.word	0x00007d90


	//   ....[5]....
        /*0104*/ 	.word	0x000089f0


	//----- nvinfo : EIATTR_MBARRIER_INSTR_OFFSETS
	.align		4
.L_45:
        /*0108*/ 	.byte	0x04, 0x39
        /*010a*/ 	.short	(.L_47 - .L_46)


	//   ....[0]....
.L_46:
        /*010c*/ 	.word	0x00000610
        /*0110*/ 	.word	0x000000ff
        /*0114*/ 	.word	0x00000000
        /*0118*/ 	.short	0x0100
        /*011a*/ 	.byte	0x04
	.zero		1


	//   ....[1]....
        /*011c*/ 	.word	0x00000620
        /*0120*/ 	.word	0x000000ff
        /*0124*/ 	.word	0x00000030
        /*0128*/ 	.short	0x0100
        /*012a*/ 	.byte	0x04
	.zero		1


	//   ....[2]....
        /*012c*/ 	.word	0x00000630
        /*0130*/ 	.word	0x000000ff
        /*0134*/ 	.word	0x00000008
        /*0138*/ 	.short	0x0100
        /*013a*/ 	.byte	0x04
	.zero		1


	//   ....[3]....
        /*013c*/ 	.word	0x00000640
        /*0140*/ 	.word	0x000000ff
        /*0144*/ 	.word	0x00000038
        /*0148*/ 	.short	0x0100
        /*014a*/ 	.byte	0x04
	.zero		1


	//   ....[4]....
        /*014c*/ 	.word	0x00000650
        /*0150*/ 	.word	0x000000ff
        /*0154*/ 	.word	0x00000010
        /*0158*/ 	.short	0x0100
        /*015a*/ 	.byte	0x04
	.zero		1


	//   ....[5]....
        /*015c*/ 	.word	0x00000660
        /*0160*/ 	.word	0x000000ff
        /*0164*/ 	.word	0x00000040
        /*0168*/ 	.short	0x0100
        /*016a*/ 	.byte	0x04
	.zero		1


	//   ....[6]....
        /*016c*/ 	.word	0x00000670
        /*0170*/ 	.word	0x000000ff
        /*0174*/ 	.word	0x00000018
        /*0178*/ 	.short	0x0100
        /*017a*/ 	.byte	0x04
	.zero		1


	//   ....[7]....
        /*017c*/ 	.word	0x00000680
        /*0180*/ 	.word	0x000000ff
        /*0184*/ 	.word	0x00000048
        /*0188*/ 	.short	0x0100
        /*018a*/ 	.byte	0x04
	.zero		1


	//   ....[8]....
        /*018c*/ 	.word	0x00000690
        /*0190*/ 	.word	0x000000ff
        /*0194*/ 	.word	0x00000020
        /*0198*/ 	.short	0x0100
        /*019a*/ 	.byte	0x04
	.zero		1


	//   ....[9]....
        /*019c*/ 	.word	0x000006a0
        /*01a0*/ 	.word	0x000000ff
        /*01a4*/ 	.word	0x00000050
        /*01a8*/ 	.short	0x0100
        /*01aa*/ 	.byte	0x04
	.zero		1


	//   ....[10]....
        /*01ac*/ 	.word	0x000006b0
        /*01b0*/ 	.word	0x000000ff
        /*01b4*/ 	.word	0x00000028
        /*01b8*/ 	.short	0x0100
        /*01ba*/ 	.byte	0x04
	.zero		1


	//   ....[11]....
        /*01bc*/ 	.word	0x000006c0
        /*01c0*/ 	.word	0x000000ff
        /*01c4*/ 	.word	0x00000058
        /*01c8*/ 	.short	0x0100
        /*01ca*/ 	.byte	0x04
	.zero		1


	//   ....[12]....
        /*01cc*/ 	.word	0x000007f0
        /*01d0*/ 	.word	0x000000ff
        /*01d4*/ 	.word	0x00000060
        /*01d8*/ 	.short	0x0100
        /*01da*/ 	.byte	0x04
	.zero		1


	//   ....[13]....
        /*01dc*/ 	.word	0x00000800
        /*01e0*/ 	.word	0x000000ff
        /*01e4*/ 	.word	0x00000080
        /*01e8*/ 	.short	0x0100
        /*01ea*/ 	.byte	0x04
	.zero		1


	//   ....[14]....
        /*01ec*/ 	.word	0x00000810
        /*01f0*/ 	.word	0x000000ff
        /*01f4*/ 	.word	0x00000068
        /*01f8*/ 	.short	0x0100
        /*01fa*/ 	.byte	0x04
	.zero		1


	//   ....[15]....
        /*01fc*/ 	.word	0x00000820
        /*0200*/ 	.word	0x000000ff
        /*0204*/ 	.word	0x00000088
        /*0208*/ 	.short	0x0100
        /*020a*/ 	.byte	0x04
	.zero		1


	//   ....[16]....
        /*020c*/ 	.word	0x00000830
        /*0210*/ 	.word	0x000000ff
        /*0214*/ 	.word	0x00000070
        /*0218*/ 	.short	0x0100
        /*021a*/ 	.byte	0x04
	.zero		1


	//   ....[17]....
        /*021c*/ 	.word	0x00000840
        /*0220*/ 	.word	0x000000ff
        /*0224*/ 	.word	0x00000090
        /*0228*/ 	.short	0x0100
        /*022a*/ 	.byte	0x04
	.zero		1


	//   ....[18]....
        /*022c*/ 	.word	0x00000850
        /*0230*/ 	.word	0x000000ff
        /*0234*/ 	.word	0x00000078
        /*0238*/ 	.short	0x0100
        /*023a*/ 	.byte	0x04
	.zero		1


	//   ....[19]....
        /*023c*/ 	.word	0x00000860
        /*0240*/ 	.word	0x000000ff
        /*0244*/ 	.word	0x00000098
        /*0248*/ 	.short	0x0100
        /*024a*/ 	.byte	0x04
	.zero		1


	//   ....[20]....
        /*024c*/ 	.word	0x00000950
        /*0250*/ 	.word	0x000000ff
        /*0254*/ 	.word	0x000000a0
        /*0258*/ 	.short	0x0100
        /*025a*/ 	.byte	0x06
	.zero		1


	//   ....[21]....
        /*025c*/ 	.word	0x00000960
        /*0260*/ 	.word	0x000000ff
        /*0264*/ 	.word	0x000000a8
        /*0268*/ 	.short	0x0100
        /*026a*/ 	.byte	0x06
	.zero		1


	//   ....[22]....
        /*026c*/ 	.word	0x00000aa0
        /*0270*/ 	.word	0x000000ff
        /*0274*/ 	.word	0x000000b0
        /*0278*/ 	.short	0x0100
        /*027a*/ 	.byte	0x06
	.zero		1


	//   ....[23]....
        /*027c*/ 	.word	0x00000ab0
        /*0280*/ 	.word	0x000000ff
        /*0284*/ 	.word	0x000000c0
        /*0288*/ 	.short	0x0100
        /*028a*/ 	.byte	0x06
	.zero		1


	//   ....[24]....
        /*028c*/ 	.word	0x00000ac0
        /*0290*/ 	.word	0x000000ff
        /*0294*/ 	.word	0x000000b8
        /*0298*/ 	.short	0x0100
        /*029a*/ 	.byte	0x06
	.zero		1


	//   ....[25]....
        /*029c*/ 	.word	0x00000ad0
        /*02a0*/ 	.word	0x000000ff
        /*02a4*/ 	.word	0x000000c8
        /*02a8*/ 	.short	0x0100
        /*02aa*/ 	.byte	0x06
	.zero		1


	//   ....[26]....
        /*02ac*/ 	.word	0x00000c00
        /*02b0*/ 	.word	0x000000ff
        /*02b4*/ 	.word	0x000000d0
        /*02b8*/ 	.short	0x0100
        /*02ba*/ 	.byte	0x04
	.zero		1


	//   ....[27]....
        /*02bc*/ 	.word	0x00000c10
        /*02c0*/ 	.word	0x000000ff
        /*02c4*/ 	.word	0x000000f0
        /*02c8*/ 	.short	0x0100
        /*02ca*/ 	.byte	0x04
	.zero		1


	//   ....[28]....
        /*02cc*/ 	.word	0x00000c20
        /*02d0*/ 	.word	0x000000ff
        /*02d4*/ 	.word	0x000000d8
        /*02d8*/ 	.short	0x0100
        /*02da*/ 	.byte	0x04
	.zero		1


	//   ....[29]....
        /*02dc*/ 	.word	0x00000c30
        /*02e0*/ 	.word	0x000000ff
        /*02e4*/ 	.word	0x000000f8
        /*02e8*/ 	.short	0x0100
        /*02ea*/ 	.byte	0x04
	.zero		1


	//   ....[30]....
        /*02ec*/ 	.word	0x00000c40
        /*02f0*/ 	.word	0x000000ff
        /*02f4*/ 	.word	0x000000e0
        /*02f8*/ 	.short	0x0100
        /*02fa*/ 	.byte	0x04
	.zero		1


	//   ....[31]....
        /*02fc*/ 	.word	0x00000c50
        /*0300*/ 	.word	0x000000ff
        /*0304*/ 	.word	0x00000100
        /*0308*/ 	.short	0x0100
        /*030a*/ 	.byte	0x04
	.zero		1


	//   ....[32]....
        /*030c*/ 	.word	0x00000c60
        /*0310*/ 	.word	0x000000ff
        /*0314*/ 	.word	0x000000e8
        /*0318*/ 	.short	0x0100
        /*031a*/ 	.byte	0x04
	.zero		1


	//   ....[33]....
        /*031c*/ 	.word	0x00000c70
        /*0320*/ 	.word	0x000000ff
        /*0324*/ 	.word	0x00000108
        /*0328*/ 	.short	0x0100
        /*032a*/ 	.byte	0x04
	.zero		1


	//   ....[34]....
        /*032c*/ 	.word	0x00000d60
        /*0330*/ 	.word	0x000000ff
        /*0334*/ 	.word	0x00000110
        /*0338*/ 	.short	0x0100
        /*033a*/ 	.byte	0x04
	.zero		1


	//   ....[35]....
        /*033c*/ 	.word	0x00000d70
        /*0340*/ 	.word	0x000000ff
        /*0344*/ 	.word	0x00000120
        /*0348*/ 	.short	0x0100
        /*034a*/ 	.byte	0x04
	.zero		1


	//   ....[36]....
        /*034c*/ 	.word	0x00000d80
        /*0350*/ 	.word	0x000000ff
        /*0354*/ 	.word	0x00000118
        /*0358*/ 	.short	0x0100
        /*035a*/ 	.byte	0x04
	.zero		1


	//   ....[37]....
        /*035c*/ 	.word	0x00000d90
        /*0360*/ 	.word	0x000000ff
        /*0364*/ 	.word	0x00000128
        /*0368*/ 	.short	0x0100
        /*036a*/ 	.byte	0x04
	.zero		1


	//   ....[38]....
        /*036c*/ 	.word	0x00001a20
        /*0370*/ 	.word	0x00000003
        /*0374*/ 	.word	0x00000120
        /*0378*/ 	.short	0x010a
        /*037a*/ 	.byte	0xff
	.zero		1


	//   ....[39]....
        /*037c*/ 	.word	0x00001a50
        /*0380*/ 	.word	0x00000003
        /*0384*/ 	.word	0x00000110
        /*0388*/ 	.short	0x0101
        /*038a*/ 	.byte	0xff
	.zero		1


	//   ....[40]....
        /*038c*/ 	.word	0x00001b20
        /*0390*/ 	.word	0x000000ff
        /*0394*/ 	.word	0x00000030
        /*0398*/ 	.short	0x010a
        /*039a*/ 	.byte	0x04
	.zero		1


	//   ....[41]....
        /*039c*/ 	.word	0x00001ba0
        /*03a0*/ 	.word	0x000000ff
        /*03a4*/ 	.word	0x00000030
        /*03a8*/ 	.short	0x010a
        /*03aa*/ 	.byte	0x21
	.zero		1


	//   ....[42]....
        /*03ac*/ 	.word	0x00001d40
        /*03b0*/ 	.word	0x000000ff
        /*03b4*/ 	.word	0x00000030
        /*03b8*/ 	.short	0x010a
        /*03ba*/ 	.byte	0x08
	.zero		1


	//   ....[43]....
        /*03bc*/ 	.word	0x00001e50
        /*03c0*/ 	.word	0x000000ff
        /*03c4*/ 	.word	0x000000a8
        /*03c8*/ 	.short	0x0101
        /*03ca*/ 	.byte	0x06
	.zero		1


	//   ....[44]....
        /*03cc*/ 	.word	0x00001e70
        /*03d0*/ 	.word	0x000000ff
        /*03d4*/ 	.word	0x00000030
        /*03d8*/ 	.short	0x010a
        /*03da*/ 	.byte	0x04
	.zero		1


	//   ....[45]....
        /*03dc*/ 	.word	0x00001ef0
        /*03e0*/ 	.word	0x000000ff
        /*03e4*/ 	.word	0x00000030
        /*03e8*/ 	.short	0x010a
        /*03ea*/ 	.byte	0x11
	.zero		1


	//   ....[46]....
        /*03ec*/ 	.word	0x00002090
        /*03f0*/ 	.word	0x000000ff
        /*03f4*/ 	.word	0x00000030
        /*03f8*/ 	.short	0x010a
        /*03fa*/ 	.byte	0x07
	.zero		1


	//   ....[47]....
        /*03fc*/ 	.word	0x000021d0
        /*0400*/ 	.word	0x00000003
        /*0404*/ 	.word	0x000000b0
        /*0408*/ 	.short	0x010a
        /*040a*/ 	.byte	0xff
	.zero		1


	//   ....[48]....
        /*040c*/ 	.word	0x00002320
        /*0410*/ 	.word	0x00000000
        /*0414*/ 	.word	0x00000000
        /*0418*/ 	.short	0x0101
        /*041a*/ 	.byte	0xff
	.zero		1


	//   ....[49]....
        /*041c*/ 	.word	0x000028d0
        /*0420*/ 	.word	0x000000ff
        /*0424*/ 	.word	0x00000000
        /*0428*/ 	.short	0x010a
        /*042a*/ 	.byte	0x04
	.zero		1


	//   ....[50]....
        /*042c*/ 	.word	0x00002960
        /*0430*/ 	.word	0x000000ff
        /*0434*/ 	.word	0x00000000
        /*0438*/ 	.short	0x010a
        /*043a*/ 	.byte	0x05
	.zero		1


	//   ....[51]....
        /*043c*/ 	.word	0x000029f0
        /*0440*/ 	.word	0x000000ff
        /*0444*/ 	.word	0x00000000
        /*0448*/ 	.short	0x010a
        /*044a*/ 	.byte	0x05
	.zero		1


	//   ....[52]....
        /*044c*/ 	.word	0x00002a80
        /*0450*/ 	.word	0x000000ff
        /*0454*/ 	.word	0x00000000
        /*0458*/ 	.short	0x010a
        /*045a*/ 	.byte	0x05
	.zero		1


	//   ....[53]....
        /*045c*/ 	.word	0x00002b10
        /*0460*/ 	.word	0x000000ff
        /*0464*/ 	.word	0x00000000
        /*0468*/ 	.short	0x010a
        /*046a*/ 	.byte	0x05
	.zero		1


	//   ....[54]....
        /*046c*/ 	.word	0x00002bb0
        /*0470*/ 	.word	0x00000000
        /*0474*/ 	.word	0x00000000
        /*0478*/ 	.short	0x010a
        /*047a*/ 	.byte	0xff
	.zero		1


	//   ....[55]....
        /*047c*/ 	.word	0x00002cd0
        /*0480*/ 	.word	0x00000002
        /*0484*/ 	.word	0x00000110
        /*0488*/ 	.short	0x010a
        /*048a*/ 	.byte	0xff
	.zero		1


	//   ....[56]....
        /*048c*/ 	.word	0x00002d30
        /*0490*/ 	.word	0x00000004
        /*0494*/ 	.word	0x00000000
        /*0498*/ 	.short	0x0101
        /*049a*/ 	.byte	0xff
	.zero		1


	//   ....[57]....
        /*049c*/ 	.word	0x00002d50
        /*04a0*/ 	.word	0x000000ff
        /*04a4*/ 	.word	0x000000c0
        /*04a8*/ 	.short	0x010a
        /*04aa*/ 	.byte	0x04
	.zero		1


	//   ....[58]....
        /*04ac*/ 	.word	0x00002e70
        /*04b0*/ 	.word	0x00000002
        /*04b4*/ 	.word	0x000000b0
        /*04b8*/ 	.short	0x010a
        /*04ba*/ 	.byte	0xff
	.zero		1


	//   ....[59]....
        /*04bc*/ 	.word	0x00002f80
        /*04c0*/ 	.word	0x00000002
        /*04c4*/ 	.word	0x00000000
        /*04c8*/ 	.short	0x0101
        /*04ca*/ 	.byte	0xff
	.zero		1


	//   ....[60]....
        /*04cc*/ 	.word	0x00003010
        /*04d0*/ 	.word	0x000000ff
        /*04d4*/ 	.word	0x000000c0
        /*04d8*/ 	.short	0x0106
        /*04da*/ 	.byte	0x04
	.zero		1


	//   ....[61]....
        /*04dc*/ 	.word	0x00003030
        /*04e0*/ 	.word	0x000000ff
        /*04e4*/ 	.word	0x000000c0
        /*04e8*/ 	.short	0x010a
        /*04ea*/ 	.byte	0x04
	.zero		1


	//   ....[62]....
        /*04ec*/ 	.word	0x000030c0
        /*04f0*/ 	.word	0x000000ff
        /*04f4*/ 	.word	0x000000c0
        /*04f8*/ 	.short	0x0106
        /*04fa*/ 	.byte	0x07
	.zero		1


	//   ....[63]....
        /*04fc*/ 	.word	0x00003100
        /*0500*/ 	.word	0x00000000
        /*0504*/ 	.word	0x000000c0
        /*0508*/ 	.short	0x010a
        /*050a*/ 	.byte	0xff
	.zero		1


	//   ....[64]....
        /*050c*/ 	.word	0x00003650
        /*0510*/ 	.word	0x00000000
        /*0514*/ 	.word	0x000000b0
        /*0518*/ 	.short	0x010a
        /*051a*/ 	.byte	0xff
	.zero		1


	//   ....[65]....
        /*051c*/ 	.word	0x00003760
        /*0520*/ 	.word	0x00000003
        /*0524*/ 	.word	0x00000000
        /*0528*/ 	.short	0x0101
        /*052a*/ 	.byte	0xff
	.zero		1


	//   ....[66]....
        /*052c*/ 	.word	0x00003770
        /*0530*/ 	.word	0x000000ff
        /*0534*/ 	.word	0x00000000
        /*0538*/ 	.short	0x010a
        /*053a*/ 	.byte	0x04
	.zero		1


	//   ....[67]....
        /*053c*/ 	.word	0x00003790
        /*0540*/ 	.word	0x000000ff
        /*0544*/ 	.word	0x000000f0
        /*0548*/ 	.short	0x010a
        /*054a*/ 	.byte	0x1e
	.zero		1


	//   ....[68]....
        /*054c*/ 	.word	0x00003860
        /*0550*/ 	.word	0x000000ff
        /*0554*/ 	.word	0x00000000
        /*0558*/ 	.short	0x010a
        /*055a*/ 	.byte	0x05
	.zero		1


	//   ....[69]....
        /*055c*/ 	.word	0x000039a0
        /*0560*/ 	.word	0x000000ff
        /*0564*/ 	.word	0x00000000
        /*0568*/ 	.short	0x010a
        /*056a*/ 	.byte	0x04
	.zero		1


	//   ....[70]....
        /*056c*/ 	.word	0x00003c30
        /*0570*/ 	.word	0x000000ff
        /*0574*/ 	.word	0x00000000
        /*0578*/ 	.short	0x010a
        /*057a*/ 	.byte	0x04
	.zero		1


	//   ....[71]....
        /*057c*/ 	.word	0x00003cc0
        /*0580*/ 	.word	0x000000ff
        /*0584*/ 	.word	0x00000000
        /*0588*/ 	.short	0x010a
        /*058a*/ 	.byte	0x05
	.zero		1


	//   ....[72]....
        /*058c*/ 	.word	0x00003d50
        /*0590*/ 	.word	0x000000ff
        /*0594*/ 	.word	0x00000000
        /*0598*/ 	.short	0x010a
        /*059a*/ 	.byte	0x05
	.zero		1


	//   ....[73]....
        /*059c*/ 	.word	0x00003de0
        /*05a0*/ 	.word	0x000000ff
        /*05a4*/ 	.word	0x00000000
        /*05a8*/ 	.short	0x010a
        /*05aa*/ 	.byte	0x04
	.zero		1


	//   ....[74]....
        /*05ac*/ 	.word	0x000042b0
        /*05b0*/ 	.word	0x0000000c
        /*05b4*/ 	.word	0x000000b0
        /*05b8*/ 	.short	0x010a
        /*05ba*/ 	.byte	0xff
	.zero		1


	//   ....[75]....
        /*05bc*/ 	.word	0x00004420
        /*05c0*/ 	.word	0x00000000
        /*05c4*/ 	.word	0x00000000
        /*05c8*/ 	.short	0x0101
        /*05ca*/ 	.byte	0xff
	.zero		1


	//   ....[76]....
        /*05cc*/ 	.word	0x000048b0
        /*05d0*/ 	.word	0x000000ff
        /*05d4*/ 	.word	0x000000a8
        /*05d8*/ 	.short	0x010a
        /*05da*/ 	.byte	0x15
	.zero		1


	//   ....[77]....
        /*05dc*/ 	.word	0x00004a30
        /*05e0*/ 	.word	0x000000ff
        /*05e4*/ 	.word	0x00000080
        /*05e8*/ 	.short	0x010a
        /*05ea*/ 	.byte	0x15
	.zero		1


	//   ....[78]....
        /*05ec*/ 	.word	0x00004bb0
        /*05f0*/ 	.word	0x000000ff
        /*05f4*/ 	.word	0x00000060
        /*05f8*/ 	.short	0x010b
        /*05fa*/ 	.byte	0x15
	.zero		1


	//   ....[79]....
        /*05fc*/ 	.word	0x00004bc0
        /*0600*/ 	.word	0x000000ff
        /*0604*/ 	.word	0x00000000
        /*0608*/ 	.short	0x0101
        /*060a*/ 	.byte	0x06
	.zero		1


	//   ....[80]....
        /*060c*/ 	.word	0x00004bd0
        /*0610*/ 	.word	0x000000ff
        /*0614*/ 	.word	0x00000088
        /*0618*/ 	.short	0x010a
        /*061a*/ 	.byte	0x15
	.zero		1


	//   ....[81]....
        /*061c*/ 	.word	0x00004d30
        /*0620*/ 	.word	0x000000ff
        /*0624*/ 	.word	0x00000068
        /*0628*/ 	.short	0x010b
        /*062a*/ 	.byte	0x15
	.zero		1


	//   ....[82]....
        /*062c*/ 	.word	0x00004d40
        /*0630*/ 	.word	0x000000ff
        /*0634*/ 	.word	0x00000000
        /*0638*/ 	.short	0x0101
        /*063a*/ 	.byte	0x06
	.zero		1


	//   ....[83]....
        /*063c*/ 	.word	0x00004d50
        /*0640*/ 	.word	0x000000ff
        /*0644*/ 	.word	0x00000090
        /*0648*/ 	.short	0x010a
        /*064a*/ 	.byte	0x15
	.zero		1


	//   ....[84]....
        /*064c*/ 	.word	0x00004ea0
        /*0650*/ 	.word	0x000000ff
        /*0654*/ 	.word	0x00000070
        /*0658*/ 	.short	0x010b
        /*065a*/ 	.byte	0x15
	.zero		1


	//   ....[85]....
        /*065c*/ 	.word	0x00004eb0
        /*0660*/ 	.word	0x000000ff
        /*0664*/ 	.word	0x00000000
        /*0668*/ 	.short	0x0101
        /*066a*/ 	.byte	0x06
	.zero		1


	//   ....[86]....
        /*066c*/ 	.word	0x00004ec0
        /*0670*/ 	.word	0x000000ff
        /*0674*/ 	.word	0x00000098
        /*0678*/ 	.short	0x010a
        /*067a*/ 	.byte	0x15
	.zero		1


	//   ....[87]....
        /*067c*/ 	.word	0x000050b0
        /*0680*/ 	.word	0x000000ff
        /*0684*/ 	.word	0x00000078
        /*0688*/ 	.short	0x010b
        /*068a*/ 	.byte	0x15
	.zero		1


	//   ....[88]....
        /*068c*/ 	.word	0x000050c0
        /*0690*/ 	.word	0x000000ff
        /*0694*/ 	.word	0x00000000
        /*0698*/ 	.short	0x0101
        /*069a*/ 	.byte	0x25
	.zero		1


	//   ....[89]....
        /*069c*/ 	.word	0x000050f0
        /*06a0*/ 	.word	0x000000ff
        /*06a4*/ 	.word	0x00000080
        /*06a8*/ 	.short	0x010a
        /*06aa*/ 	.byte	0x15
	.zero		1


	//   ....[90]....
        /*06ac*/ 	.word	0x00005110
        /*06b0*/ 	.word	0x000000ff
        /*06b4*/ 	.word	0x00000088
        /*06b8*/ 	.short	0x010a
        /*06ba*/ 	.byte	0x15
	.zero		1


	//   ....[91]....
        /*06bc*/ 	.word	0x00005130
        /*06c0*/ 	.word	0x000000ff
        /*06c4*/ 	.word	0x00000090
        /*06c8*/ 	.short	0x010a
        /*06ca*/ 	.byte	0x15
	.zero		1


	//   ....[92]....
        /*06cc*/ 	.word	0x00005170
        /*06d0*/ 	.word	0x00000000
        /*06d4*/ 	.word	0x00000098
        /*06d8*/ 	.short	0x010a
        /*06da*/ 	.byte	0xff
	.zero		1


	//   ....[93]....
        /*06dc*/ 	.word	0x00005480
        /*06e0*/ 	.word	0x00000003
        /*06e4*/ 	.word	0x000000b0
        /*06e8*/ 	.short	0x010a
        /*06ea*/ 	.byte	0xff
	.zero		1


	//   ....[94]....
        /*06ec*/ 	.word	0x00005600
        /*06f0*/ 	.word	0x00000000
        /*06f4*/ 	.word	0x00000000
        /*06f8*/ 	.short	0x0101
        /*06fa*/ 	.byte	0xff
	.zero		1


	//   ....[95]....
        /*06fc*/ 	.word	0x00006170
        /*0700*/ 	.word	0x000000ff
        /*0704*/ 	.word	0x00000060
        /*0708*/ 	.short	0x010a
        /*070a*/ 	.byte	0x2c
	.zero		1


	//   ....[96]....
        /*070c*/ 	.word	0x000061b0
        /*0710*/ 	.word	0x00000063
        /*0714*/ 	.word	0x000000d0
        /*0718*/ 	.short	0x010a
        /*071a*/ 	.byte	0xff
	.zero		1


	//   ....[97]....
        /*071c*/ 	.word	0x000062a0
        /*0720*/ 	.word	0x000000ff
        /*0724*/ 	.word	0x00000060
        /*0728*/ 	.short	0x010a
        /*072a*/ 	.byte	0x2c
	.zero		1


	//   ....[98]....
        /*072c*/ 	.word	0x00006390
        /*0730*/ 	.word	0x00000063
        /*0734*/ 	.word	0x000000d0
        /*0738*/ 	.short	0x010a
        /*073a*/ 	.byte	0xff
	.zero		1


	//   ....[99]....
        /*073c*/ 	.word	0x00006e60
        /*0740*/ 	.word	0x00000000
        /*0744*/ 	.word	0x00000000
        /*0748*/ 	.short	0x0101
        /*074a*/ 	.byte	0xff
	.zero		1


	//   ....[100]....
        /*074c*/ 	.word	0x00006e70
        /*0750*/ 	.word	0x00000003
        /*0754*/ 	.word	0x00000060
        /*0758*/ 	.short	0x010a
        /*075a*/ 	.byte	0xff
	.zero		1


	//   ....[101]....
        /*075c*/ 	.word	0x00006f50
        /*0760*/ 	.word	0x00000003
        /*0764*/ 	.word	0x00000060
        /*0768*/ 	.short	0x010a
        /*076a*/ 	.byte	0xff
	.zero		1


	//   ....[102]....
        /*076c*/ 	.word	0x00007ac0
        /*0770*/ 	.word	0x0000003d
        /*0774*/ 	.word	0x00000000
        /*0778*/ 	.short	0x0101
        /*077a*/ 	.byte	0xff
	.zero		1


	//   ....[103]....
        /*077c*/ 	.word	0x00007ae0
        /*0780*/ 	.word	0x0000003e
        /*0784*/ 	.word	0x00000060
        /*0788*/ 	.short	0x010a
        /*078a*/ 	.byte	0xff
	.zero		1


	//   ....[104]....
        /*078c*/ 	.word	0x00007bb0
        /*0790*/ 	.word	0x0000003e
        /*0794*/ 	.word	0x00000060
        /*0798*/ 	.short	0x010a
        /*079a*/ 	.byte	0xff
	.zero		1


	//   ....[105]....
        /*079c*/ 	.word	0x00008720
        /*07a0*/ 	.word	0x0000003d
        /*07a4*/ 	.word	0x00000000
        /*07a8*/ 	.short	0x0101
        /*07aa*/ 	.byte	0xff
	.zero		1


	//   ....[106]....
        /*07ac*/ 	.word	0x00008740
        /*07b0*/ 	.word	0x0000003e
        /*07b4*/ 	.word	0x00000060
        /*07b8*/ 	.short	0x010a
        /*07ba*/ 	.byte	0xff
	.zero		1


	//   ....[107]....
        /*07bc*/ 	.word	0x00008810
        /*07c0*/ 	.word	0x0000003e
        /*07c4*/ 	.word	0x00000060
        /*07c8*/ 	.short	0x010a
        /*07ca*/ 	.byte	0xff
	.zero		1


	//   ....[108]....
        /*07cc*/ 	.word	0x00008b50
        /*07d0*/ 	.word	0x000000ff
        /*07d4*/ 	.word	0x00000000
        /*07d8*/ 	.short	0x0101
        /*07da*/ 	.byte	0x04
	.zero		1


	//   ....[109]....
        /*07dc*/ 	.word	0x000093e0
        /*07e0*/ 	.word	0x00000002
        /*07e4*/ 	.word	0x00000000
        /*07e8*/ 	.short	0x0101
        /*07ea*/ 	.byte	0xff
	.zero		1


	//   ....[110]....
        /*07ec*/ 	.word	0x00009670
        /*07f0*/ 	.word	0x000000ff
        /*07f4*/ 	.word	0x00000000
        /*07f8*/ 	.short	0x0101
        /*07fa*/ 	.byte	0x04
	.zero		1


	//   ....[111]....
        /*07fc*/ 	.word	0x00009690
        /*0800*/ 	.word	0x00000003
        /*0804*/ 	.word	0x00000120
        /*0808*/ 	.short	0x010a
        /*080a*/ 	.byte	0xff
	.zero		1


	//   ....[112]....
        /*080c*/ 	.word	0x000096f0
        /*0810*/ 	.word	0x00000000
        /*0814*/ 	.word	0x00000030
        /*0818*/ 	.short	0x010a
        /*081a*/ 	.byte	0xff
	.zero		1


	//   ....[113]....
        /*081c*/ 	.word	0x00009750
        /*0820*/ 	.word	0x00000000
        /*0824*/ 	.word	0x00000030
        /*0828*/ 	.short	0x010a
        /*082a*/ 	.byte	0xff
	.zero		1


	//   ....[114]....
        /*082c*/ 	.word	0x000097a0
        /*0830*/ 	.word	0x00000003
        /*0834*/ 	.word	0x000000b0
        /*0838*/ 	.short	0x010a
        /*083a*/ 	.byte	0xff
	.zero		1


	//   ....[115]....
        /*083c*/ 	.word	0x00009800
        /*0840*/ 	.word	0x00000000
        /*0844*/ 	.word	0x00000000
        /*0848*/ 	.short	0x010a
        /*084a*/ 	.byte	0xff
	.zero		1


	//   ....[116]....
        /*084c*/ 	.word	0x00009860
        /*0850*/ 	.word	0x00000000
        /*0854*/ 	.word	0x00000000
        /*0858*/ 	.short	0x010a
        /*085a*/ 	.byte	0xff
	.zero		1


	//   ....[117]....
        /*085c*/ 	.word	0x000098c0
        /*0860*/ 	.word	0x00000000
        /*0864*/ 	.word	0x00000000
        /*0868*/ 	.short	0x010a
        /*086a*/ 	.byte	0xff
	.zero		1


	//   ....[118]....
        /*086c*/ 	.word	0x00009920
        /*0870*/ 	.word	0x00000000
        /*0874*/ 	.word	0x00000000
        /*0878*/ 	.short	0x010a
        /*087a*/ 	.byte	0xff
	.zero		1


	//   ....[119]....
        /*087c*/ 	.word	0x00009980
        /*0880*/ 	.word	0x00000000
        /*0884*/ 	.word	0x00000000
        /*0888*/ 	.short	0x010a
        /*088a*/ 	.byte	0xff
	.zero		1


	//   ....[120]....
        /*088c*/ 	.word	0x000099d0
        /*0890*/ 	.word	0x00000002
        /*0894*/ 	.word	0x00000110
        /*0898*/ 	.short	0x010a
        /*089a*/ 	.byte	0xff
	.zero		1


	//   ....[121]....
        /*089c*/ 	.word	0x00009a30
        /*08a0*/ 	.word	0x00000002
        /*08a4*/ 	.word	0x000000c0
        /*08a8*/ 	.short	0x010a
        /*08aa*/ 	.byte	0xff
	.zero		1


	//   ....[122]....
        /*08ac*/ 	.word	0x00009a80
        /*08b0*/ 	.word	0x00000002
        /*08b4*/ 	.word	0x000000b0
        /*08b8*/ 	.short	0x010a
        /*08ba*/ 	.byte	0xff
	.zero		1


	//   ....[123]....
        /*08bc*/ 	.word	0x00009ae0
        /*08c0*/ 	.word	0x00000000
        /*08c4*/ 	.word	0x000000c0
        /*08c8*/ 	.short	0x010a
        /*08ca*/ 	.byte	0xff
	.zero		1


	//   ....[124]....
        /*08cc*/ 	.word	0x00009b30
        /*08d0*/ 	.word	0x00000000
        /*08d4*/ 	.word	0x000000b0
        /*08d8*/ 	.short	0x010a
        /*08da*/ 	.byte	0xff
	.zero		1


	//   ....[125]....
        /*08dc*/ 	.word	0x00009b90
        /*08e0*/ 	.word	0x00000003
        /*08e4*/ 	.word	0x000000f0
        /*08e8*/ 	.short	0x010a
        /*08ea*/ 	.byte	0xff
	.zero		1


	//   ....[126]....
        /*08ec*/ 	.word	0x00009bf0
        /*08f0*/ 	.word	0x00000000
        /*08f4*/ 	.word	0x00000000
        /*08f8*/ 	.short	0x010a
        /*08fa*/ 	.byte	0xff
	.zero		1


	//   ....[127]....
        /*08fc*/ 	.word	0x00009c50
        /*0900*/ 	.word	0x00000000
        /*0904*/ 	.word	0x00000000
        /*0908*/ 	.short	0x010a
        /*090a*/ 	.byte	0xff
	.zero		1


	//   ....[128]....
        /*090c*/ 	.word	0x00009cb0
        /*0910*/ 	.word	0x00000000
        /*0914*/ 	.word	0x00000000
        /*0918*/ 	.short	0x010a
        /*091a*/ 	.byte	0xff
	.zero		1


	//   ....[129]....
        /*091c*/ 	.word	0x00009d10
        /*0920*/ 	.word	0x00000000
        /*0924*/ 	.word	0x00000000
        /*0928*/ 	.short	0x010a
        /*092a*/ 	.byte	0xff
	.zero		1


	//   ....[130]....
        /*092c*/ 	.word	0x00009d70
        /*0930*/ 	.word	0x00000000
        /*0934*/ 	.word	0x00000000
        /*0938*/ 	.short	0x010a
        /*093a*/ 	.byte	0xff
	.zero		1


	//   ....[131]....
        /*093c*/ 	.word	0x00009dc0
        /*0940*/ 	.word	0x0000000c
        /*0944*/ 	.word	0x000000b0
        /*0948*/ 	.short	0x010a
        /*094a*/ 	.byte	0xff
	.zero		1


	//   ....[132]....
        /*094c*/ 	.word	0x00009e20
        /*0950*/ 	.word	0x00000000
        /*0954*/ 	.word	0x000000a8
        /*0958*/ 	.short	0x010a
        /*095a*/ 	.byte	0xff
	.zero		1


	//   ....[133]....
        /*095c*/ 	.word	0x00009e80
        /*0960*/ 	.word	0x00000000
        /*0964*/ 	.word	0x00000080
        /*0968*/ 	.short	0x010a
        /*096a*/ 	.byte	0xff
	.zero		1


	//   ....[134]....
        /*096c*/ 	.word	0x00009ee0
        /*0970*/ 	.word	0x00000000
        /*0974*/ 	.word	0x00000088
        /*0978*/ 	.short	0x010a
        /*097a*/ 	.byte	0xff
	.zero		1


	//   ....[135]....
        /*097c*/ 	.word	0x00009f40
        /*0980*/ 	.word	0x00000000
        /*0984*/ 	.word	0x00000090
        /*0988*/ 	.short	0x010a
        /*098a*/ 	.byte	0xff
	.zero		1


	//   ....[136]....
        /*098c*/ 	.word	0x00009fa0
        /*0990*/ 	.word	0x00000000
        /*0994*/ 	.word	0x00000098
        /*0998*/ 	.short	0x010a
        /*099a*/ 	.byte	0xff
	.zero		1


	//   ....[137]....
        /*099c*/ 	.word	0x0000a000
        /*09a0*/ 	.word	0x00000000
        /*09a4*/ 	.word	0x00000080
        /*09a8*/ 	.short	0x010a
        /*09aa*/ 	.byte	0xff
	.zero		1


	//   ....[138]....
        /*09ac*/ 	.word	0x0000a060
        /*09b0*/ 	.word	0x00000000
        /*09b4*/ 	.word	0x00000088
        /*09b8*/ 	.short	0x010a
        /*09ba*/ 	.byte	0xff
	.zero		1


	//   ....[139]....
        /*09bc*/ 	.word	0x0000a0c0
        /*09c0*/ 	.word	0x00000000
        /*09c4*/ 	.word	0x00000090
        /*09c8*/ 	.short	0x010a
        /*09ca*/ 	.byte	0xff
	.zero		1


	//   ....[140]....
        /*09cc*/ 	.word	0x0000a110
        /*09d0*/ 	.word	0x00000003
        /*09d4*/ 	.word	0x000000b0
        /*09d8*/ 	.short	0x010a
        /*09da*/ 	.byte	0xff
	.zero		1


	//   ....[141]....
        /*09dc*/ 	.word	0x0000a170
        /*09e0*/ 	.word	0x00000002
        /*09e4*/ 	.word	0x00000060
        /*09e8*/ 	.short	0x010a
        /*09ea*/ 	.byte	0xff
	.zero		1


	//   ....[142]....
        /*09ec*/ 	.word	0x0000a1c0
        /*09f0*/ 	.word	0x00000063
        /*09f4*/ 	.word	0x000000d0
        /*09f8*/ 	.short	0x010a
        /*09fa*/ 	.byte	0xff
	.zero		1


	//   ....[143]....
        /*09fc*/ 	.word	0x0000a210
        /*0a00*/ 	.word	0x00000003
        /*0a04*/ 	.word	0x00000060
        /*0a08*/ 	.short	0x010a
        /*0a0a*/ 	.byte	0xff
	.zero		1


	//   ....[144]....
        /*0a0c*/ 	.word	0x0000a260
        /*0a10*/ 	.word	0x0000003e
        /*0a14*/ 	.word	0x00000060
        /*0a18*/ 	.short	0x010a
        /*0a1a*/ 	.byte	0xff
	.zero		1


	//   ....[145]....
        /*0a1c*/ 	.word	0x0000a2b0
        /*0a20*/ 	.word	0x0000003e
        /*0a24*/ 	.word	0x00000060
        /*0a28*/ 	.short	0x010a
        /*0a2a*/ 	.byte	0xff
	.zero		1


	//----- nvinfo : EIATTR_NUM_MBARRIERS
	.align		4
.L_47:
        /*0a2c*/ 	.byte	0x03, 0x38
        /*0a2e*/ 	.short	0x0026


	//----- nvinfo : EIATTR_EXIT_INSTR_OFFSETS
	.align		4
        /*0a30*/ 	.byte	0x04, 0x1c
        /*0a32*/ 	.short	(.L_49 - .L_48)


	//   ....[0]....
.L_48:
        /*0a34*/ 	.word	0x00002be0


	//   ....[1]....
        /*0a38*/ 	.word	0x000030d0


	//   ....[2]....
        /*0a3c*/ 	.word	0x00003130


	//   ....[3]....
        /*0a40*/ 	.word	0x00004040


	//   ....[4]....
        /*0a44*/ 	.word	0x000051a0


	//   ....[5]....
        /*0a48*/ 	.word	0x000051e0


	//   ....[6]....
        /*0a4c*/ 	.word	0x00009560


	//   ....[7]....
        /*0a50*/ 	.word	0x000095e0


	//   ....[8]....
        /*0a54*/ 	.word	0x00009610


	//   ....[9]....
        /*0a58*/ 	.word	0x00009680


	//----- nvinfo : EIATTR_MAX_THREADS
	.align		4
.L_49:
        /*0a5c*/ 	.byte	0x04, 0x05
        /*0a5e*/ 	.short	(.L_51 - .L_50)
.L_50:
        /*0a60*/ 	.word	0x00000100
        /*0a64*/ 	.word	0x00000001
        /*0a68*/ 	.word	0x00000001


	//----- nvinfo : EIATTR_CRS_STACK_SIZE
	.align		4
.L_51:
        /*0a6c*/ 	.byte	0x04, 0x1e
        /*0a6e*/ 	.short	(.L_53 - .L_52)
.L_52:
        /*0a70*/ 	.word	0x00000000


	//----- nvinfo : EIATTR_CBANK_PARAM_SIZE
	.align		4
.L_53:
        /*0a74*/ 	.byte	0x03, 0x19
        /*0a76*/ 	.short	0x0800


	//----- nvinfo : EIATTR_PARAM_CBANK
	.align		4
        /*0a78*/ 	.byte	0x04, 0x0a
        /*0a7a*/ 	.short	(.L_55 - .L_54)
	.align		4
.L_54:
        /*0a7c*/ 	.word	index@(.nv.constant0._ZN7cutlass13device_kernelINS_4gemm6kernel13GemmUniversalIN4cute5tupleIJiiiiEEENS1_10collective13CollectiveMmaINS1_35MainloopSm100TmaUmmaWarpSpecializedILi6ELi2ELi4ENS5_IJNS4_1CILi1EEENSA_ILi8EEESB_EEEEENS5_IJNSA_ILi128EEESF_NSA_ILi64EEEEEENS_6half_tENS5_IJlSB_lEEESI_SJ_NS4_8TiledMMAINS4_8MMA_AtomIJNS4_20SM100_MMA_F16BF16_SSISI_SI_fLi128ELi128ELNS4_4UMMA5MajorE0ELSO_0ELNSN_7ScaleInE0ELSP_0EEEEEENS4_6LayoutINS5_IJSB_SB_SB_EEENS5_IJNSA_ILi0EEESU_SU_EEEEENS5_IJNS4_10UnderscoreESX_SX_EEEEENS4_23SM90_TMA_LOAD_MULTICASTENS4_14ComposedLayoutINS4_7SwizzleILi3ELi4ELi3EEENS4_18smem_ptr_flag_bitsILi16EEENSS_INS5_IJSC_SG_EEENS5_IJSG_SB_EEEEEEEvNS4_8identityENS4_13SM90_TMA_LOADES19_vS1A_EENS_8epilogue10collective18CollectiveEpilogueINS1D_23Sm100TmaWarpSpecializedILi4ELi2ELi32ELb1ELb0EEEJSH_NS5_IJNSS_ISF_SB_EENSS_INSA_ILi32EEESB_EEEEESI_SJ_SI_SJ_NS1D_6fusion15FusionCallbacksIS1H_NS1M_17LinearCombinationISI_fSI_fLNS_15FloatRoundStyleE2EEESH_S1L_JEEENS4_5SM1004TMEM4LOAD26SM100_TMEM_LOAD_32dp32b32xES1B_NS11_INS12_ILi2ELi4ELi3EEES15_NSS_INS5_IJSC_S1J_EEENS5_IJS1J_SB_EEEEEEENS4_39AutoVectorizingCopyWithAssumedAlignmentILi128EEENS4_14SM90_TMA_STOREES20_S22_S22_EEEvvEEEEvNT_6ParamsE)
        /*0a80*/ 	.short	0x0380
        /*0a82*/ 	.short	0x0800


	//----- nvinfo : EIATTR_SW_WAR
	.align		4
.L_55:
        /*0a84*/ 	.byte	0x04, 0x36
        /*0a86*/ 	.short	(.L_57 - .L_56)
.L_56:
        /*0a88*/ 	.word	0x00000008
.L_57:


//--------------------- .nv.callgraph             --------------------------
	.section	.nv.callgraph,"",@"SHT_CUDA_CALLGRAPH"
	.align	4
	.sectionentsize	8
	.align		4
        /*0000*/ 	.word	0x00000000
	.align		4
        /*0004*/ 	.word	0xffffffff
	.align		4
        /*0008*/ 	.word	index@(_ZN7cutlass13device_kernelINS_4gemm6kernel13GemmUniversalIN4cute5tupleIJiiiiEEENS1_10collective13CollectiveMmaINS1_35MainloopSm100TmaUmmaWarpSpecializedILi6ELi2ELi4ENS5_IJNS4_1CILi1EEENSA_ILi8EEESB_EEEEENS5_IJNSA_ILi128EEESF_NSA_ILi64EEEEEENS_6half_tENS5_IJlSB_lEEESI_SJ_NS4_8TiledMMAINS4_8MMA_AtomIJNS4_20SM100_MMA_F16BF16_SSISI_SI_fLi128ELi128ELNS4_4UMMA5MajorE0ELSO_0ELNSN_7ScaleInE0ELSP_0EEEEEENS4_6LayoutINS5_IJSB_SB_SB_EEENS5_IJNSA_ILi0EEESU_SU_EEEEENS5_IJNS4_10UnderscoreESX_SX_EEEEENS4_23SM90_TMA_LOAD_MULTICASTENS4_14ComposedLayoutINS4_7SwizzleILi3ELi4ELi3EEENS4_18smem_ptr_flag_bitsILi16EEENSS_INS5_IJSC_SG_EEENS5_IJSG_SB_EEEEEEEvNS4_8identityENS4_13SM90_TMA_LOADES19_vS1A_EENS_8epilogue10collective18CollectiveEpilogueINS1D_23Sm100TmaWarpSpecializedILi4ELi2ELi32ELb1ELb0EEEJSH_NS5_IJNSS_ISF_SB_EENSS_INSA_ILi32EEESB_EEEEESI_SJ_SI_SJ_NS1D_6fusion15FusionCallbacksIS1H_NS1M_17LinearCombinationISI_fSI_fLNS_15FloatRoundStyleE2EEESH_S1L_JEEENS4_5SM1004TMEM4LOAD26SM100_TMEM_LOAD_32dp32b32xES1B_NS11_INS12_ILi2ELi4ELi3EEES15_NSS_INS5_IJSC_S1J_EEENS5_IJS1J_SB_EEEEEEENS4_39AutoVectorizingCopyWithAssumedAlignmentILi128EEENS4_14SM90_TMA_STOREES20_S22_S22_EEEvvEEEEvNT_6ParamsE)
	.align		4
        /*000c*/ 	.word	index@(__assertfail)
	.align		4
        /*0010*/ 	.word	0x00000000
	.align		4
        /*0014*/ 	.word	0xfffffffe
	.align		4
        /*0018*/ 	.word	0x00000000
	.align		4
        /*001c*/ 	.word	0xfffffffd
	.align		4
        /*0020*/ 	.word	0x00000000
	.align		4
        /*0024*/ 	.word	0xfffffffc


//--------------------- .nv.constant4             --------------------------
	.section	.nv.constant4,"a",@progbits
	.align	8
	.align		8
.nv.constant4:
        /*0000*/ 	.dword	__assertfail
	.align		8
        /*0008*/ 	.dword	__unnamed_1
	.align		8
        /*0010*/ 	.dword	__unnamed_2
	.align		8
        /*0018*/ 	.dword	_ZN40_INTERNAL_ae38802d_4_k_cu_60b84684_361374cuda3std3__45__cpo5beginE
	.align		8
        /*0020*/ 	.dword	_ZN40_INTERNAL_ae38802d_4_k_cu_60b84684_361374cuda3std3__45__cpo3endE
	.align		8
        /*0028*/ 	.dword	_ZN40_INTERNAL_ae38802d_4_k_cu_60b84684_361374cuda3std3__45__cpo6cbeginE
	.align		8
        /*0030*/ 	.dword	_ZN40_INTERNAL_ae38802d_4_k_cu_60b84684_361374cuda3std3__45__cpo4cendE
	.align		8
        /*0038*/ 	.dword	_ZN40_INTERNAL_ae38802d_4_k_cu_60b84684_361374cuda3std3__442_GLOBAL__N__ae38802d_4_k_cu_60b84684_361376ignoreE
	.align		8
        /*0040*/ 	.dword	_ZN40_INTERNAL_ae38802d_4_k_cu_60b84684_361374cuda3std3__419piecewise_constructE
	.align		8
        /*0048*/ 	.dword	_ZN40_INTERNAL_ae38802d_4_k_cu_60b84684_361374cuda3std3__48in_placeE
	.align		8
        /*0050*/ 	.dword	_ZN40_INTERNAL_ae38802d_4_k_cu_60b84684_361374cuda3std6ranges3__45__cpo4swapE
	.align		8
        /*0058*/ 	.dword	_ZN40_INTERNAL_ae38802d_4_k_cu_60b84684_361374cuda3std6ranges3__45__cpo9iter_moveE
	.align		8
        /*0060*/ 	.dword	_ZN40_INTERNAL_ae38802d_4_k_cu_60b84684_361374cute7productE
	.align		8
        /*0068*/ 	.dword	_ZN40_INTERNAL_ae38802d_4_k_cu_60b84684_361374cute1_E
	.align		8
        /*0070*/ 	.dword	$str$25
	.align		8
        /*0078*/ 	.dword	$str$26
	.align		8
        /*0080*/ 	.dword	$str$27
	.align		8
        /*0088*/ 	.dword	$str$28


//--------------------- .text._ZN7cutlass13device_kernelINS_4gemm6kernel13GemmUniversalIN4cute5tupleIJiiiiEEENS1_10collective13CollectiveMmaINS1_35MainloopSm100TmaUmmaWarpSpecializedILi6ELi2ELi4ENS5_IJNS4_1CILi1EEENSA_ILi8EEESB_EEEEENS5_IJNSA_ILi128EEESF_NSA_ILi64EEEEEENS_6half_tENS5_IJlSB_lEEESI_SJ_NS4_8TiledMMAINS4_8MMA_AtomIJNS4_20SM100_MMA_F16BF16_SSISI_SI_fLi128ELi128ELNS4_4UMMA5MajorE0ELSO_0ELNSN_7ScaleInE0ELSP_0EEEEEENS4_6LayoutINS5_IJSB_SB_SB_EEENS5_IJNSA_ILi0EEESU_SU_EEEEENS5_IJNS4_10UnderscoreESX_SX_EEEEENS4_23SM90_TMA_LOAD_MULTICASTENS4_14ComposedLayoutINS4_7SwizzleILi3ELi4ELi3EEENS4_18smem_ptr_flag_bitsILi16EEENSS_INS5_IJSC_SG_EEENS5_IJSG_SB_EEEEEEEvNS4_8identityENS4_13SM90_TMA_LOADES19_vS1A_EENS_8epilogue10collective18CollectiveEpilogueINS1D_23Sm100TmaWarpSpecializedILi4ELi2ELi32ELb1ELb0EEEJSH_NS5_IJNSS_ISF_SB_EENSS_INSA_ILi32EEESB_EEEEESI_SJ_SI_SJ_NS1D_6fusion15FusionCallbacksIS1H_NS1M_17LinearCombinationISI_fSI_fLNS_15FloatRoundStyleE2EEESH_S1L_JEEENS4_5SM1004TMEM4LOAD26SM100_TMEM_LOAD_32dp32b32xES1B_NS11_INS12_ILi2ELi4ELi3EEES15_NSS_INS5_IJSC_S1J_EEENS5_IJS1J_SB_EEEEEEENS4_39AutoVectorizingCopyWithAssumedAlignmentILi128EEENS4_14SM90_TMA_STOREES20_S22_S22_EEEvvEEEEvNT_6ParamsE --------------------------
	.section	.text._ZN7cutlass13device_kernelINS_4gemm6kernel13GemmUniversalIN4cute5tupleIJiiiiEEENS1_10collective13CollectiveMmaINS1_35MainloopSm100TmaUmmaWarpSpecializedILi6ELi2ELi4ENS5_IJNS4_1CILi1EEENSA_ILi8EEESB_EEEEENS5_IJNSA_ILi128EEESF_NSA_ILi64EEEEEENS_6half_tENS5_IJlSB_lEEESI_SJ_NS4_8TiledMMAINS4_8MMA_AtomIJNS4_20SM100_MMA_F16BF16_SSISI_SI_fLi128ELi128ELNS4_4UMMA5MajorE0ELSO_0ELNSN_7ScaleInE0ELSP_0EEEEEENS4_6LayoutINS5_IJSB_SB_SB_EEENS5_IJNSA_ILi0EEESU_SU_EEEEENS5_IJNS4_10UnderscoreESX_SX_EEEEENS4_23SM90_TMA_LOAD_MULTICASTENS4_14ComposedLayoutINS4_7SwizzleILi3ELi4ELi3EEENS4_18smem_ptr_flag_bitsILi16EEENSS_INS5_IJSC_SG_EEENS5_IJSG_SB_EEEEEEEvNS4_8identityENS4_13SM90_TMA_LOADES19_vS1A_EENS_8epilogue10collective18CollectiveEpilogueINS1D_23Sm100TmaWarpSpecializedILi4ELi2ELi32ELb1ELb0EEEJSH_NS5_IJNSS_ISF_SB_EENSS_INSA_ILi32EEESB_EEEEESI_SJ_SI_SJ_NS1D_6fusion15FusionCallbacksIS1H_NS1M_17LinearCombinationISI_fSI_fLNS_15FloatRoundStyleE2EEESH_S1L_JEEENS4_5SM1004TMEM4LOAD26SM100_TMEM_LOAD_32dp32b32xES1B_NS11_INS12_ILi2ELi4ELi3EEES15_NSS_INS5_IJSC_S1J_EEENS5_IJS1J_SB_EEEEEEENS4_39AutoVectorizingCopyWithAssumedAlignmentILi128EEENS4_14SM90_TMA_STOREES20_S22_S22_EEEvvEEEEvNT_6ParamsE,"ax",@progbits
	.align	128
.text._ZN7cutlass13device_kernelINS_4gemm6kernel13GemmUniversalIN4cute5tupleIJiiiiEEENS1_10collective13CollectiveMmaINS1_35MainloopSm100TmaUmmaWarpSpecializedILi6ELi2ELi4ENS5_IJNS4_1CILi1EEENSA_ILi8EEESB_EEEEENS5_IJNSA_ILi128EEESF_NSA_ILi64EEEEEENS_6half_tENS5_IJlSB_lEEESI_SJ_NS4_8TiledMMAINS4_8MMA_AtomIJNS4_20SM100_MMA_F16BF16_SSISI_SI_fLi128ELi128ELNS4_4UMMA5MajorE0ELSO_0ELNSN_7ScaleInE0ELSP_0EEEEEENS4_6LayoutINS5_IJSB_SB_SB_EEENS5_IJNSA_ILi0EEESU_SU_EEEEENS5_IJNS4_10UnderscoreESX_SX_EEEEENS4_23SM90_TMA_LOAD_MULTICASTENS4_14ComposedLayoutINS4_7SwizzleILi3ELi4ELi3EEENS4_18smem_ptr_flag_bitsILi16EEENSS_INS5_IJSC_SG_EEENS5_IJSG_SB_EEEEEEEvNS4_8identityENS4_13SM90_TMA_LOADES19_vS1A_EENS_8epilogue10collective18CollectiveEpilogueINS1D_23Sm100TmaWarpSpecializedILi4ELi2ELi32ELb1ELb0EEEJSH_NS5_IJNSS_ISF_SB_EENSS_INSA_ILi32EEESB_EEEEESI_SJ_SI_SJ_NS1D_6fusion15FusionCallbacksIS1H_NS1M_17LinearCombinationISI_fSI_fLNS_15FloatRoundStyleE2EEESH_S1L_JEEENS4_5SM1004TMEM4LOAD26SM100_TMEM_LOAD_32dp32b32xES1B_NS11_INS12_ILi2ELi4ELi3EEES15_NSS_INS5_IJSC_S1J_EEENS5_IJS1J_SB_EEEEEEENS4_39AutoVectorizingCopyWithAssumedAlignmentILi128EEENS4_14SM90_TMA_STOREES20_S22_S22_EEEvvEEEEvNT_6ParamsE:
        .type           _ZN7cutlass13device_kernelINS_4gemm6kernel13GemmUniversalIN4cute5tupleIJiiiiEEENS1_10collective13CollectiveMmaINS1_35MainloopSm100TmaUmmaWarpSpecializedILi6ELi2ELi4ENS5_IJNS4_1CILi1EEENSA_ILi8EEESB_EEEEENS5_IJNSA_ILi128EEESF_NSA_ILi64EEEEEENS_6half_tENS5_IJlSB_lEEESI_SJ_NS4_8TiledMMAINS4_8MMA_AtomIJNS4_20SM100_MMA_F16BF16_SSISI_SI_fLi128ELi128ELNS4_4UMMA5MajorE0ELSO_0ELNSN_7ScaleInE0ELSP_0EEEEEENS4_6LayoutINS5_IJSB_SB_SB_EEENS5_IJNSA_ILi0EEESU_SU_EEEEENS5_IJNS4_10UnderscoreESX_SX_EEEEENS4_23SM90_TMA_LOAD_MULTICASTENS4_14ComposedLayoutINS4_7SwizzleILi3ELi4ELi3EEENS4_18smem_ptr_flag_bitsILi16EEENSS_INS5_IJSC_SG_EEENS5_IJSG_SB_EEEEEEEvNS4_8identityENS4_13SM90_TMA_LOADES19_vS1A_EENS_8epilogue10collective18CollectiveEpilogueINS1D_23Sm100TmaWarpSpecializedILi4ELi2ELi32ELb1ELb0EEEJSH_NS5_IJNSS_ISF_SB_EENSS_INSA_ILi32EEESB_EEEEESI_SJ_SI_SJ_NS1D_6fusion15FusionCallbacksIS1H_NS1M_17LinearCombinationISI_fSI_fLNS_15FloatRoundStyleE2EEESH_S1L_JEEENS4_5SM1004TMEM4LOAD26SM100_TMEM_LOAD_32dp32b32xES1B_NS11_INS12_ILi2ELi4ELi3EEES15_NSS_INS5_IJSC_S1J_EEENS5_IJS1J_SB_EEEEEEENS4_39AutoVectorizingCopyWithAssumedAlignmentILi128EEENS4_14SM90_TMA_STOREES20_S22_S22_EEEvvEEEEvNT_6ParamsE,@function
        .size           _ZN7cutlass13device_kernelINS_4gemm6kernel13GemmUniversalIN4cute5tupleIJiiiiEEENS1_10collective13CollectiveMmaINS1_35MainloopSm100TmaUmmaWarpSpecializedILi6ELi2ELi4ENS5_IJNS4_1CILi1EEENSA_ILi8EEESB_EEEEENS5_IJNSA_ILi128EEESF_NSA_ILi64EEEEEENS_6half_tENS5_IJlSB_lEEESI_SJ_NS4_8TiledMMAINS4_8MMA_AtomIJNS4_20SM100_MMA_F16BF16_SSISI_SI_fLi128ELi128ELNS4_4UMMA5MajorE0ELSO_0ELNSN_7ScaleInE0ELSP_0EEEEEENS4_6LayoutINS5_IJSB_SB_SB_EEENS5_IJNSA_ILi0EEESU_SU_EEEEENS5_IJNS4_10UnderscoreESX_SX_EEEEENS4_23SM90_TMA_LOAD_MULTICASTENS4_14ComposedLayoutINS4_7SwizzleILi3ELi4ELi3EEENS4_18smem_ptr_flag_bitsILi16EEENSS_INS5_IJSC_SG_EEENS5_IJSG_SB_EEEEEEEvNS4_8identityENS4_13SM90_TMA_LOADES19_vS1A_EENS_8epilogue10collective18CollectiveEpilogueINS1D_23Sm100TmaWarpSpecializedILi4ELi2ELi32ELb1ELb0EEEJSH_NS5_IJNSS_ISF_SB_EENSS_INSA_ILi32EEESB_EEEEESI_SJ_SI_SJ_NS1D_6fusion15FusionCallbacksIS1H_NS1M_17LinearCombinationISI_fSI_fLNS_15FloatRoundStyleE2EEESH_S1L_JEEENS4_5SM1004TMEM4LOAD26SM100_TMEM_LOAD_32dp32b32xES1B_NS11_INS12_ILi2ELi4ELi3EEES15_NSS_INS5_IJSC_S1J_EEENS5_IJS1J_SB_EEEEEEENS4_39AutoVectorizingCopyWithAssumedAlignmentILi128EEENS4_14SM90_TMA_STOREES20_S22_S22_EEEvvEEEEvNT_6ParamsE,(.L_x_189 - _ZN7cutlass13device_kernelINS_4gemm6kernel13GemmUniversalIN4cute5tupleIJiiiiEEENS1_10collective13CollectiveMmaINS1_35MainloopSm100TmaUmmaWarpSpecializedILi6ELi2ELi4ENS5_IJNS4_1CILi1EEENSA_ILi8EEESB_EEEEENS5_IJNSA_ILi128EEESF_NSA_ILi64EEEEEENS_6half_tENS5_IJlSB_lEEESI_SJ_NS4_8TiledMMAINS4_8MMA_AtomIJNS4_20SM100_MMA_F16BF16_SSISI_SI_fLi128ELi128ELNS4_4UMMA5MajorE0ELSO_0ELNSN_7ScaleInE0ELSP_0EEEEEENS4_6LayoutINS5_IJSB_SB_SB_EEENS5_IJNSA_ILi0EEESU_SU_EEEEENS5_IJNS4_10UnderscoreESX_SX_EEEEENS4_23SM90_TMA_LOAD_MULTICASTENS4_14ComposedLayoutINS4_7SwizzleILi3ELi4ELi3EEENS4_18smem_ptr_flag_bitsILi16EEENSS_INS5_IJSC_SG_EEENS5_IJSG_SB_EEEEEEEvNS4_8identityENS4_13SM90_TMA_LOADES19_vS1A_EENS_8epilogue10collective18CollectiveEpilogueINS1D_23Sm100TmaWarpSpecializedILi4ELi2ELi32ELb1ELb0EEEJSH_NS5_IJNSS_ISF_SB_EENSS_INSA_ILi32EEESB_EEEEESI_SJ_SI_SJ_NS1D_6fusion15FusionCallbacksIS1H_NS1M_17LinearCombinationISI_fSI_fLNS_15FloatRoundStyleE2EEESH_S1L_JEEENS4_5SM1004TMEM4LOAD26SM100_TMEM_LOAD_32dp32b32xES1B_NS11_INS12_ILi2ELi4ELi3EEES15_NSS_INS5_IJSC_S1J_EEENS5_IJS1J_SB_EEEEEEENS4_39AutoVectorizingCopyWithAssumedAlignmentILi128EEENS4_14SM90_TMA_STOREES20_S22_S22_EEEvvEEEEvNT_6ParamsE)
        .other          _ZN7cutlass13device_kernelINS_4gemm6kernel13GemmUniversalIN4cute5tupleIJiiiiEEENS1_10collective13CollectiveMmaINS1_35MainloopSm100TmaUmmaWarpSpecializedILi6ELi2ELi4ENS5_IJNS4_1CILi1EEENSA_ILi8EEESB_EEEEENS5_IJNSA_ILi128EEESF_NSA_ILi64EEEEEENS_6half_tENS5_IJlSB_lEEESI_SJ_NS4_8TiledMMAINS4_8MMA_AtomIJNS4_20SM100_MMA_F16BF16_SSISI_SI_fLi128ELi128ELNS4_4UMMA5MajorE0ELSO_0ELNSN_7ScaleInE0ELSP_0EEEEEENS4_6LayoutINS5_IJSB_SB_SB_EEENS5_IJNSA_ILi0EEESU_SU_EEEEENS5_IJNS4_10UnderscoreESX_SX_EEEEENS4_23SM90_TMA_LOAD_MULTICASTENS4_14ComposedLayoutINS4_7SwizzleILi3ELi4ELi3EEENS4_18smem_ptr_flag_bitsILi16EEENSS_INS5_IJSC_SG_EEENS5_IJSG_SB_EEEEEEEvNS4_8identityENS4_13SM90_TMA_LOADES19_vS1A_EENS_8epilogue10collective18CollectiveEpilogueINS1D_23Sm100TmaWarpSpecializedILi4ELi2ELi32ELb1ELb0EEEJSH_NS5_IJNSS_ISF_SB_EENSS_INSA_ILi32EEESB_EEEEESI_SJ_SI_SJ_NS1D_6fusion15FusionCallbacksIS1H_NS1M_17LinearCombinationISI_fSI_fLNS_15FloatRoundStyleE2EEESH_S1L_JEEENS4_5SM1004TMEM4LOAD26SM100_TMEM_LOAD_32dp32b32xES1B_NS11_INS12_ILi2ELi4ELi3EEES15_NSS_INS5_IJSC_S1J_EEENS5_IJS1J_SB_EEEEEEENS4_39AutoVectorizingCopyWithAssumedAlignmentILi128EEENS4_14SM90_TMA_STOREES20_S22_S22_EEEvvEEEEvNT_6ParamsE,@"STO_CUDA_ENTRY STV_DEFAULT"
_ZN7cutlass13device_kernelINS_4gemm6kernel13GemmUniversalIN4cute5tupleIJiiiiEEENS1_10collective13CollectiveMmaINS1_35MainloopSm100TmaUmmaWarpSpecializedILi6ELi2ELi4ENS5_IJNS4_1CILi1EEENSA_ILi8EEESB_EEEEENS5_IJNSA_ILi128EEESF_NSA_ILi64EEEEEENS_6half_tENS5_IJlSB_lEEESI_SJ_NS4_8TiledMMAINS4_8MMA_AtomIJNS4_20SM100_MMA_F16BF16_SSISI_SI_fLi128ELi128ELNS4_4UMMA5MajorE0ELSO_0ELNSN_7ScaleInE0ELSP_0EEEEEENS4_6LayoutINS5_IJSB_SB_SB_EEENS5_IJNSA_ILi0EEESU_SU_EEEEENS5_IJNS4_10UnderscoreESX_SX_EEEEENS4_23SM90_TMA_LOAD_MULTICASTENS4_14ComposedLayoutINS4_7SwizzleILi3ELi4ELi3EEENS4_18smem_ptr_flag_bitsILi16EEENSS_INS5_IJSC_SG_EEENS5_IJSG_SB_EEEEEEEvNS4_8identityENS4_13SM90_TMA_LOADES19_vS1A_EENS_8epilogue10collective18CollectiveEpilogueINS1D_23Sm100TmaWarpSpecializedILi4ELi2ELi32ELb1ELb0EEEJSH_NS5_IJNSS_ISF_SB_EENSS_INSA_ILi32EEESB_EEEEESI_SJ_SI_SJ_NS1D_6fusion15FusionCallbacksIS1H_NS1M_17LinearCombinationISI_fSI_fLNS_15FloatRoundStyleE2EEESH_S1L_JEEENS4_5SM1004TMEM4LOAD26SM100_TMEM_LOAD_32dp32b32xES1B_NS11_INS12_ILi2ELi4ELi3EEES15_NSS_INS5_IJSC_S1J_EEENS5_IJS1J_SB_EEEEEEENS4_39AutoVectorizingCopyWithAssumedAlignmentILi128EEENS4_14SM90_TMA_STOREES20_S22_S22_EEEvvEEEEvNT_6ParamsE:
[----:B------:R-:W1:Y:S01]  /*0000*/  LDC R1, c[0x0][0x37c] ;  /* 0x0000df00ff017b82 */ /* 0x000e620000000800 */
[----:B------:R-:W2:Y:S01]  /*0010*/  S2R R94, SR_TID.X ;  /* 0x00000000005e7919 */ /* 0x000ea20000002100 */
[----:B------:R-:W3:Y:S01]  /*0020*/  LDCU.64 UR8, c[0x0][0x890] ;  /* 0x00011200ff0877ac */ /* 0x000ee20008000a00 */
[----:B------:R-:W-:Y:S02]  /*0030*/  PRMT R80, RZ, 0x7610, R80 ;  /* 0x00007610ff507816 */ /* 0x000fe40000000050 */
[----:B------:R-:W-:Y:S01]  /*0040*/  ELECT P3, URZ, PT ;  /* 0x0000000000ff782f */ /* 0x000fe20003860000 */
[----:B---3--:R-:W-:-:S04]  /*0050*/  UISETP.NE.U32.AND UP0, UPT, UR8, URZ, UPT ;  /* 0x000000ff0800728c */ /* 0x008fc8000bf05070 */
[----:B------:R-:W-:Y:S01]  /*0060*/  UISETP.NE.AND.EX UP0, UPT, UR9, URZ, UPT, UP0 ;  /* 0x000000ff0900728c */ /* 0x000fe2000bf05300 */
[----:B--2---:R-:W-:-:S05]  /*0070*/  SHF.R.U32.HI R81, RZ, 0x5, R94 ;  /* 0x00000005ff517819 */ /* 0x004fca000001165e */
[----:B------:R-:W2:Y:S02]  /*0080*/  SHFL.IDX PT, R0, R81, RZ, 0x1f ;  /* 0x00001fff51007589 */ /* 0x000ea400000e0000 */
[----:B--2---:R-:W-:Y:S01]  /*0090*/  R2UR UR17, R0 ;  /* 0x00000000001172ca */ /* 0x004fe200000e0000 */
[----:B-1----:R-:W-:-:S14]  /*00a0*/  BRA.U UP0, `(.L_x_0) ;  /* 0x0000000100307547 */ /* 0x002fdc000b800000 */
[----:B------:R-:W1:Y:S02]  /*00b0*/  LDCU.64 UR4, c[0x0][0x888] ;  /* 0x00011100ff0477ac */ /* 0x000e640008000a00 */
[----:B-1----:R-:W-:-:S04]  /*00c0*/  UISETP.NE.U32.AND UP0, UPT, UR4, URZ, UPT ;  /* 0x000000ff0400728c */ /* 0x002fc8000bf05070 */
[----:B------:R-:W-:-:S09]  /*00d0*/  UISETP.NE.AND.EX UP0, UPT, UR5, URZ, UPT, UP0 ;  /* 0x000000ff0500728c */ /* 0x000fd2000bf05300 */
[----:B------:R-:W-:Y:S05]  /*00e0*/  BRA.U !UP0, `(.L_x_1) ;  /* 0x0000000108147547 */ /* 0x000fea000b800000 */
[----:B------:R-:W1:Y:S01]  /*00f0*/  LDC.64 R2, c[0x0][0x888] ;  /* 0x00022200ff027b82 */ /* 0x000e620000000a00 */
[----:B------:R-:W1:Y:S02]  /*0100*/  LDCU.64 UR4, c[0x0][0x358] ;  /* 0x00006b00ff0477ac */ /* 0x000e640008000a00 */
[----:B-1----:R1:W5:Y:S01]  /*0110*/  LDG.E R41, desc[UR4][R2.64] ;  /* 0x0000000402297981 */ /* 0x002362000c1e1900 */
[----:B------:R-:W-:Y:S01]  /*0120*/  HFMA2 R80, -RZ, RZ, 0, 5.9604644775390625e-08 ;  /* 0x00000001ff507431 */ /* 0x000fe200000001ff */
[----:B------:R-:W-:Y:S05]  /*0130*/  BRA `(.L_x_0) ;  /* 0x00000000000c7947 */ /* 0x000fea0003800000 */
.L_x_1:
[----:B------:R-:W1:Y:S01]  /*0140*/  LDCU UR4, c[0x0][0x880] ;  /* 0x00011000ff0477ac */ /* 0x000e620008000800 */
[----:B------:R-:W-:Y:S01]  /*0150*/  HFMA2 R80, -RZ, RZ, 0, 5.9604644775390625e-08 ;  /* 0x00000001ff507431 */ /* 0x000fe200000001ff */
[----:B-1----:R-:W-:-:S07]  /*0160*/  MOV R41, UR4 ;  /* 0x0000000400297c02 */ /* 0x002fce0008000f00 */
.L_x_0:
[----:B------:R-:W2:Y:S02]  /*0170*/  LDCU.64 UR4, c[0x0][0x8b0] ;  /* 0x00011600ff0477ac */ /* 0x000ea40008000a00 */
[----:B--2---:R-:W-:-:S04]  /*0180*/  UISETP.NE.U32.AND UP0, UPT, UR4, URZ, UPT ;  /* 0x000000ff0400728c */ /* 0x004fc8000bf05070 */
[----:B------:R-:W-:-:S09]  /*0190*/  UISETP.NE.AND.EX UP0, UPT, UR5, URZ, UPT, UP0 ;  /* 0x000000ff0500728c */ /* 0x000fd2000bf05300 */
[----:B------:R-:W-:Y:S05]  /*01a0*/  BRA.U UP0, `(.L_x_2) ;  /* 0x0000000100287547 */ /* 0x000fea000b800000 */
[----:B------:R-:W2:Y:S02]  /*01b0*/  LDCU.64 UR4, c[0x0][0x8a8] ;  /* 0x00011500ff0477ac */ /* 0x000ea40008000a00 */
[----:B--2---:R-:W-:-:S04]  /*01c0*/  UISETP.NE.U32.AND UP0, UPT, UR4, URZ, UPT ;  /* 0x000000ff0400728c */ /* 0x004fc8000bf05070 */
[----:B------:R-:W-:-:S09]  /*01d0*/  UISETP.NE.AND.EX UP0, UPT, UR5, URZ, UPT, UP0 ;  /* 0x000000ff0500728c */ /* 0x000fd2000bf05300 */
[----:B------:R-:W-:Y:S05]  /*01e0*/  BRA.U !UP0, `(.L_x_3) ;  /* 0x0000000108107547 */ /* 0x000fea000b800000 */
[----:B------:R-:W2:Y:S01]  /*01f0*/  LDC.64 R38, c[0x0][0x8a8] ;  /* 0x00022a00ff267b82 */ /* 0x000ea20000000a00 */
[----:B------:R-:W2:Y:S02]  /*0200*/  LDCU.64 UR4, c[0x0][0x358] ;  /* 0x00006b00ff0477ac */ /* 0x000ea40008000a00 */
[----:B--2---:R2:W5:Y:S01]  /*0210*/  LDG.E R38, desc[UR4][R38.64] ;  /* 0x0000000426267981 */ /* 0x004562000c1e1900 */
[----:B------:R-:W-:Y:S05]  /*0220*/  BRA `(.L_x_2) ;  /* 0x0000000000087947 */ /* 0x000fea0003800000 */
.L_x_3:
[----:B------:R-:W2:Y:S02]  /*0230*/  LDCU UR4, c[0x0][0x8a0] ;  /* 0x00011400ff0477ac */ /* 0x000ea40008000800 */
[----:B--2---:R-:W-:Y:S02]  /*0240*/  MOV R38, UR4 ;  /* 0x0000000400267c02 */ /* 0x004fe40008000f00 */
.L_x_2:
[----:B------:R-:W-:Y:S01]  /*0250*/  IMAD.U32 R0, RZ, RZ, UR17 ;  /* 0x00000011ff007e24 */ /* 0x000fe2000f8e00ff */
[----:B------:R-:W-:Y:S04]  /*0260*/  BSSY.RECONVERGENT B0, `(.L_x_4) ;  /* 0x000000c000007945 */ /* 0x000fe80003800200 */
[C---:B------:R-:W-:Y:S02]  /*0270*/  ISETP.NE.OR P1, PT, R0.reuse, 0x1, !P3 ;  /* 0x000000010000780c */ /* 0x040fe40005f25670 */
[----:B------:R-:W-:-:S11]  /*0280*/  ISETP.NE.OR P0, PT, R0, 0x3, !P3 ;  /* 0x000000030000780c */ /* 0x000fd60005f05670 */
[----:B------:R-:W-:Y:S05]  /*0290*/  @P1 BRA `(.L_x_5) ;  /* 0x0000000000201947 */ /* 0x000fea0003800000 */
[----:B------:R-:W3:Y:S02]  /*02a0*/  LDCU.64 UR4, c[0x0][0x348] ;  /* 0x00006900ff0477ac */ /* 0x000ee40008000a00 */
[----:B---3--:R-:W-:Y:S02]  /*02b0*/  UIADD3 UR6, UP1, UPT, UR4, 0x80, URZ ;  /* 0x0000008004067890 */ /* 0x008fe4000ff3e0ff */
[----:B------:R-:W-:Y:S02]  /*02c0*/  UIADD3 UR4, UP0, UPT, UR4, 0x180, URZ ;  /* 0x0000018004047890 */ /* 0x000fe4000ff1e0ff */
[----:B------:R-:W-:Y:S02]  /*02d0*/  UIADD3.X UR7, UPT, UPT, URZ, UR5, URZ, UP1, !UPT ;  /* 0x00000005ff077290 */ /* 0x000fe40008ffe4ff */
[----:B------:R-:W-:-:S07]  /*02e0*/  UIADD3.X UR5, UPT, UPT, URZ, UR5, URZ, UP0, !UPT ;  /* 0x00000005ff057290 */ /* 0x000fce00087fe4ff */
[----:B------:R3:W-:Y:S02]  /*02f0*/  UTMACCTL.PF [UR6] ;  /* 0x00000000060079b9 */ /* 0x0007e40008040000 */
[----:B------:R3:W-:Y:S02]  /*0300*/  UTMACCTL.PF [UR4] ;  /* 0x00000000040079b9 */ /* 0x0007e40008040000 */
[----:B---3--:R-:W-:Y:S01]  /*0310*/  NOP ;  /* 0x0000000000007918 */ /* 0x008fe20000000000 */
.L_x_5:
[----:B------:R-:W-:Y:S05]  /*0320*/  BSYNC.RECONVERGENT B0 ;  /* 0x0000000000007941 */ /* 0x000fea0003800200 */
.L_x_4:
[----:B------:R-:W-:Y:S04]  /*0330*/  BSSY.RECONVERGENT B0, `(.L_x_6) ;  /* 0x000000a000007945 */ /* 0x000fe80003800200 */
        /* <DEDUP_REMOVED lines=9> */
.L_x_7:
[----:B------:R-:W-:Y:S05]  /*03d0*/  BSYNC.RECONVERGENT B0 ;  /* 0x0000000000007941 */ /* 0x000fea0003800200 */
.L_x_6:
[----:B------:R-:W3:Y:S01]  /*03e0*/  LDCU.64 UR4, c[0x0][0x888] ;  /* 0x00011100ff0477ac */ /* 0x000ee20008000a00 */
[----:B------:R-:W-:Y:S02]  /*03f0*/  UISETP.EQ.U32.AND UP1, UPT, UR8, URZ, UPT ;  /* 0x000000ff0800728c */ /* 0x000fe4000bf22070 */
[----:B------:R-:W-:Y:S02]  /*0400*/  UPLOP3.LUT UP3, UPT, UPT, UPT, UPT, 0x80, 0x8 ;  /* 0x000000000008789c */ /* 0x000fe40003f6f070 */
[----:B---3--:R-:W-:-:S04]  /*0410*/  UISETP.NE.U32.AND UP0, UPT, UR4, URZ, UPT ;  /* 0x000000ff0400728c */ /* 0x008fc8000bf05070 */
[----:B------:R-:W-:-:S04]  /*0420*/  UISETP.NE.AND.EX UP0, UPT, UR5, URZ, UPT, UP0 ;  /* 0x000000ff0500728c */ /* 0x000fc8000bf05300 */
[----:B------:R-:W-:-:S04]  /*0430*/  UISETP.EQ.OR.EX UP2, UPT, UR9, URZ, !UP0, UP1 ;  /* 0x000000ff0900728c */ /* 0x000fc8000c742710 */
[----:B------:R-:W-:-:S06]  /*0440*/  UP2UR UR4, UPR, URZ, 0x4 ;  /* 0x00000004ff047883 */ /* 0x000fcc0008000000 */
[----:B------:R-:W-:Y:S01]  /*0450*/  MOV R83, UR4 ;  /* 0x0000000400537c02 */ /* 0x000fe20008000f00 */
[----:B------:R-:W-:Y:S06]  /*0460*/  BRA.U !UP2, `(.L_x_8) ;  /* 0x000000010a207547 */ /* 0x000fec000b800000 */
[----:B------:R-:W-:Y:S01]  /*0470*/  UISETP.NE.U32.AND UP1, UPT, UR8, URZ, UPT ;  /* 0x000000ff0800728c */ /* 0x000fe2000bf25070 */
[----:B-----5:R-:W-:Y:S01]  /*0480*/  FSETP.NEU.AND P0, PT, R41, RZ, PT ;  /* 0x000000ff2900720b */ /* 0x020fe20003f0d000 */
[----:B------:R-:W-:Y:S02]  /*0490*/  USEL UR4, URZ, 0xffffffff, UP0 ;  /* 0xffffffffff047887 */ /* 0x000fe40008000000 */
[----:B------:R-:W-:-:S10]  /*04a0*/  UISETP.NE.AND.EX UP1, UPT, UR9, URZ, UPT, UP1 ;  /* 0x000000ff0900728c */ /* 0x000fd4000bf25310 */
[----:B------:R-:W-:Y:S01]  /*04b0*/  VOTEU.ANY UP0, P0 ;  /* 0x0000000000ff7886 */ /* 0x000fe20000000100 */
[----:B------:R-:W-:-:S04]  /*04c0*/  @!UP1 USEL UR4, URZ, 0xffffffff, UP0 ;  /* 0xffffffffff049887 */ /* 0x000fc80008000000 */
[----:B------:R-:W-:-:S04]  /*04d0*/  ULOP3.LUT UR4, UR4, 0x1, URZ, 0xc0, !UPT ;  /* 0x0000000104047892 */ /* 0x000fc8000f8ec0ff */
[----:B------:R-:W-:-:S11]  /*04e0*/  UISETP.NE.U32.AND UP3, UPT, UR4, 0x1, UPT ;  /* 0x000000010400788c */ /* 0x000fd6000bf65070 */
.L_x_8:
[----:B-1----:R-:W1:Y:S01]  /*04f0*/  SHFL.IDX PT, R2, R81, RZ, 0x1f ;  /* 0x00001fff51027589 */ /* 0x002e6200000e0000 */
[----:B------:R-:W-:-:S04]  /*0500*/  UISETP.NE.AND UP0, UPT, UR17, 0x2, UPT ;  /* 0x000000021100788c */ /* 0x000fc8000bf05270 */
[----:B------:R-:W-:Y:S01]  /*0510*/  USEL UR43, URZ, 0x1, UP0 ;  /* 0x00000001ff2b7887 */ /* 0x000fe20008000000 */
[----:B-1----:R-:W-:-:S13]  /*0520*/  ISETP.NE.AND P0, PT, R2, RZ, PT ;  /* 0x000000ff0200720c */ /* 0x002fda0003f05270 */
[----:B------:R-:W-:Y:S05]  /*0530*/  @P0 BRA `(.L_x_9) ;  /* 0x0000000000680947 */ /* 0x000fea0003800000 */
[----:B------:R-:W1:Y:S01]  /*0540*/  S2UR UR4, SR_CgaCtaId ;  /* 0x00000000000479c3 */ /* 0x000e620000008800 */
[----:B------:R-:W-:Y:S01]  /*0550*/  UMOV UR5, 0x400 ;  /* 0x0000040000057882 */ /* 0x000fe20000000000 */
[----:B------:R-:W-:Y:S01]  /*0560*/  UMOV UR8, 0x1 ;  /* 0x0000000100087882 */ /* 0x000fe20000000000 */
[----:B------:R-:W-:Y:S01]  /*0570*/  UMOV UR6, 0x8 ;  /* 0x0000000800067882 */ /* 0x000fe20000000000 */
[----:B------:R-:W-:-:S04]  /*0580*/  UIADD3 UR8, UPT, UPT, -UR8, 0x100000, URZ ;  /* 0x0010000008087890 */ /* 0x000fc8000fffe1ff */
[----:B------:R-:W-:Y:S02]  /*0590*/  USHF.L.U32 UR9, UR8, 0xb, URZ ;  /* 0x0000000b08097899 */ /* 0x000fe400080006ff */
[----:B------:R-:W-:Y:S02]  /*05a0*/  USHF.L.U32 UR8, UR8, 0x1, URZ ;  /* 0x0000000108087899 */ /* 0x000fe400080006ff */
[----:B------:R-:W-:-:S04]  /*05b0*/  UIADD3 UR6, UPT, UPT, -UR6, 0x100000, URZ ;  /* 0x0010000006067890 */ /* 0x000fc8000fffe1ff */
[----:B------:R-:W-:Y:S02]  /*05c0*/  USHF.L.U32 UR7, UR6, 0xb, URZ ;  /* 0x0000000b06077899 */ /* 0x000fe400080006ff */
[----:B------:R-:W-:Y:S01]  /*05d0*/  USHF.L.U32 UR6, UR6, 0x1, URZ ;  /* 0x0000000106067899 */ /* 0x000fe200080006ff */
[----:B------:R-:W-:Y:S01]  /*05e0*/  ELECT P0, URZ, PT ;  /* 0x0000000000ff782f */ /* 0x000fe20003800000 */
[----:B-1----:R-:W-:Y:S01]  /*05f0*/  ULEA UR4, UR4, UR5, 0x18 ;  /* 0x0000000504047291 */ /* 0x002fe2000f8ec0ff */
[----:B------:R-:W1:Y:S11]  /*0600*/  FENCE.VIEW.ASYNC.S ;  /* 0x00000000000073c6 */ /* 0x000e760000000000 */
[----:B-1----:R1:W3:Y:S01]  /*0610*/  SYNCS.EXCH.64 URZ, [UR4], UR8 ;  /* 0x0000000804ff75b2 */ /* 0x0022e20008000100 */
[----:B------:R1:W4:Y:S01]  /*0620*/  SYNCS.EXCH.64 URZ, [UR4+0x30], UR6 ;  /* 0x0000300604ff75b2 */ /* 0x0003220008000100 */
[----:B------:R1:W1:Y:S01]  /*0630*/  SYNCS.EXCH.64 URZ, [UR4+0x8], UR8 ;  /* 0x0000080804ff75b2 */ /* 0x0002620008000100 */
        /* <DEDUP_REMOVED lines=9> */
[----:B------:R-:W-:Y:S01]  /*06d0*/  NOP ;  /* 0x0000000000007918 */ /* 0x000fe20000000000 */
.L_x_9:
[----:B------:R-:W2:Y:S01]  /*06e0*/  SHFL.IDX PT, R2, R81, RZ, 0x1f ;  /* 0x00001fff51027589 */ /* 0x000ea200000e0000 */
[----:B------:R-:W-:Y:S01]  /*06f0*/  NOP ;  /* 0x0000000000007918 */ /* 0x000fe20000000000 */
[----:B--2---:R-:W-:-:S13]  /*0700*/  ISETP.NE.AND P0, PT, R2, 0x1, PT ;  /* 0x000000010200780c */ /* 0x004fda0003f05270 */
[----:B------:R-:W-:Y:S05]  /*0710*/  @P0 BRA `(.L_x_10) ;  /* 0x0000000000580947 */ /* 0x000fea0003800000 */
[----:B-1----:R-:W1:Y:S01]  /*0720*/  S2UR UR4, SR_CgaCtaId ;  /* 0x00000000000479c3 */ /* 0x002e620000008800 */
        /* <DEDUP_REMOVED lines=12> */
[----:B-1----:R2:W1:Y:S01]  /*07f0*/  SYNCS.EXCH.64 URZ, [UR4+0x60], UR8 ;  /* 0x0000600804ff75b2 */ /* 0x0024620008000100 */
[----:B------:R2:W1:Y:S01]  /*0800*/  SYNCS.EXCH.64 URZ, [UR4+0x80], UR6 ;  /* 0x0000800604ff75b2 */ /* 0x0004620008000100 */
[----:B------:R2:W1:Y:S01]  /*0810*/  SYNCS.EXCH.64 URZ, [UR4+0x68], UR8 ;  /* 0x0000680804ff75b2 */ /* 0x0004620008000100 */
[----:B------:R2:W1:Y:S01]  /*0820*/  SYNCS.EXCH.64 URZ, [UR4+0x88], UR6 ;  /* 0x0000880604ff75b2 */ /* 0x0004620008000100 */
[----:B------:R2:W1:Y:S01]  /*0830*/  SYNCS.EXCH.64 URZ, [UR4+0x70], UR8 ;  /* 0x0000700804ff75b2 */ /* 0x0004620008000100 */
[----:B------:R2:W1:Y:S01]  /*0840*/  SYNCS.EXCH.64 URZ, [UR4+0x90], UR6 ;  /* 0x0000900604ff75b2 */ /* 0x0004620008000100 */
[----:B------:R2:W1:Y:S01]  /*0850*/  SYNCS.EXCH.64 URZ, [UR4+0x78], UR8 ;  /* 0x0000780804ff75b2 */ /* 0x0004620008000100 */
[----:B------:R2:W1:Y:S02]  /*0860*/  SYNCS.EXCH.64 URZ, [UR4+0x98], UR6 ;  /* 0x0000980604ff75b2 */ /* 0x0004640008000100 */
[----:B--2---:R-:W-:Y:S01]  /*0870*/  NOP ;  /* 0x0000000000007918 */ /* 0x004fe20000000000 */
.L_x_10:
[----:B------:R-:W2:Y:S01]  /*0880*/  SHFL.IDX PT, R2, R81, RZ, 0x1f ;  /* 0x00001fff51027589 */ /* 0x000ea200000e0000 */
[----:B------:R-:W-:Y:S01]  /*0890*/  NOP ;  /* 0x0000000000007918 */ /* 0x000fe20000000000 */
[----:B--2---:R-:W-:-:S13]  /*08a0*/  ISETP.NE.AND P0, PT, R2, 0x3, PT ;  /* 0x000000030200780c */ /* 0x004fda0003f05270 */
[----:B------:R-:W-:Y:S05]  /*08b0*/  @P0 BRA `(.L_x_11) ;  /* 0x0000000000300947 */ /* 0x000fea0003800000 */
[----:B-1----:R-:W1:Y:S01]  /*08c0*/  S2UR UR4, SR_CgaCtaId ;  /* 0x00000000000479c3 */ /* 0x002e620000008800 */
[----:B------:R-:W-:Y:S01]  /*08d0*/  UMOV UR6, 0x400 ;  /* 0x0000040000067882 */ /* 0x000fe20000000000 */
[----:B------:R-:W-:Y:S01]  /*08e0*/  UMOV UR5, 0x20 ;  /* 0x0000002000057882 */ /* 0x000fe20000000000 */
[----:B------:R-:W-:Y:S01]  /*08f0*/  ELECT P0, URZ, PT ;  /* 0x0000000000ff782f */ /* 0x000fe20003800000 */
[----:B-1----:R-:W-:Y:S02]  /*0900*/  ULEA UR6, UR4, UR6, 0x18 ;  /* 0x0000000604067291 */ /* 0x002fe4000f8ec0ff */
[----:B------:R-:W-:-:S04]  /*0910*/  UIADD3 UR4, UPT, UPT, -UR5, 0x100000, URZ ;  /* 0x0010000005047890 */ /* 0x000fc8000fffe1ff */
[----:B------:R-:W-:Y:S02]  /*0920*/  USHF.L.U32 UR5, UR4, 0xb, URZ ;  /* 0x0000000b04057899 */ /* 0x000fe400080006ff */
[----:B------:R-:W-:Y:S01]  /*0930*/  USHF.L.U32 UR4, UR4, 0x1, URZ ;  /* 0x0000000104047899 */ /* 0x000fe200080006ff */
[----:B------:R-:W1:Y:S11]  /*0940*/  FENCE.VIEW.ASYNC.S ;  /* 0x00000000000073c6 */ /* 0x000e760000000000 */
[----:B-1----:R2:W1:Y:S01]  /*0950*/  SYNCS.EXCH.64 URZ, [UR6+0xa0], UR4 ;  /* 0x0000a00406ff75b2 */ /* 0x0024620008000100 */
[----:B------:R2:W1:Y:S02]  /*0960*/  SYNCS.EXCH.64 URZ, [UR6+0xa8], UR4 ;  /* 0x0000a80406ff75b2 */ /* 0x0004640008000100 */
[----:B--2---:R-:W-:Y:S01]  /*0970*/  NOP ;  /* 0x0000000000007918 */ /* 0x004fe20000000000 */
.L_x_11:
[----:B------:R-:W2:Y:S01]  /*0980*/  SHFL.IDX PT, R2, R81, RZ, 0x1f ;  /* 0x00001fff51027589 */ /* 0x000ea200000e0000 */
[----:B------:R-:W-:Y:S01]  /*0990*/  NOP ;  /* 0x0000000000007918 */ /* 0x000fe20000000000 */
[----:B--2---:R-:W-:-:S13]  /*09a0*/  ISETP.NE.AND P0, PT, R2, 0x4, PT ;  /* 0x000000040200780c */ /* 0x004fda0003f05270 */
[----:B------:R-:W-:Y:S05]  /*09b0*/  @P0 BRA `(.L_x_12) ;  /* 0x00000000004c0947 */ /* 0x000fea0003800000 */
[----:B-1----:R-:W1:Y:S01]  /*09c0*/  S2UR UR6, SR_CgaCtaId ;  /* 0x00000000000679c3 */ /* 0x002e620000008800 */
[----:B------:R-:W-:Y:S01]  /*09d0*/  UMOV UR4, 0x720 ;  /* 0x0000072000047882 */ /* 0x000fe20000000000 */
[----:B------:R-:W-:Y:S01]  /*09e0*/  UMOV UR5, 0x400 ;  /* 0x0000040000057882 */ /* 0x000fe20000000000 */
[----:B------:R-:W-:Y:S01]  /*09f0*/  USEL UR4, UR4, 0x620, UP3 ;  /* 0x0000062004047887 */ /* 0x000fe20009800000 */
[----:B------:R-:W-:Y:S01]  /*0a00*/  UMOV UR8, 0x1 ;  /* 0x0000000100087882 */ /* 0x000fe20000000000 */
[----:B------:R-:W-:Y:S01]  /*0a10*/  ELECT P0, URZ, PT ;  /* 0x0000000000ff782f */ /* 0x000fe20003800000 */
[----:B------:R-:W-:-:S04]  /*0a20*/  UIADD3 UR8, UPT, UPT, -UR8, 0x100000, URZ ;  /* 0x0010000008087890 */ /* 0x000fc8000fffe1ff */
[----:B------:R-:W-:Y:S02]  /*0a30*/  USHF.L.U32 UR9, UR8, 0xb, URZ ;  /* 0x0000000b08097899 */ /* 0x000fe400080006ff */
[----:B------:R-:W-:Y:S02]  /*0a40*/  USHF.L.U32 UR8, UR8, 0x1, URZ ;  /* 0x0000000108087899 */ /* 0x000fe400080006ff */
[----:B-1----:R-:W-:Y:S02]  /*0a50*/  ULEA UR6, UR6, UR5, 0x18 ;  /* 0x0000000506067291 */ /* 0x002fe4000f8ec0ff */
[----:B------:R-:W-:-:S04]  /*0a60*/  UIADD3 UR4, UPT, UPT, -UR4, 0x100000, URZ ;  /* 0x0010000004047890 */ /* 0x000fc8000fffe1ff */
[----:B------:R-:W-:Y:S02]  /*0a70*/  USHF.L.U32 UR5, UR4, 0xb, URZ ;  /* 0x0000000b04057899 */ /* 0x000fe400080006ff */
[----:B------:R-:W-:Y:S01]  /*0a80*/  USHF.L.U32 UR4, UR4, 0x1, URZ ;  /* 0x0000000104047899 */ /* 0x000fe200080006ff */
[----:B------:R-:W1:Y:S03]  /*0a90*/  FENCE.VIEW.ASYNC.S ;  /* 0x00000000000073c6 */ /* 0x000e660000000000 */
[----:B-1----:R2:W1:Y:S08]  /*0aa0*/  SYNCS.EXCH.64 URZ, [UR6+0xb0], UR8 ;  /* 0x0000b00806ff75b2 */ /* 0x0024700008000100 */
[----:B------:R2:W1:Y:S01]  /*0ab0*/  SYNCS.EXCH.64 URZ, [UR6+0xc0], UR4 ;  /* 0x0000c00406ff75b2 */ /* 0x0004620008000100 */
[----:B------:R2:W1:Y:S01]  /*0ac0*/  SYNCS.EXCH.64 URZ, [UR6+0xb8], UR8 ;  /* 0x0000b80806ff75b2 */ /* 0x0004620008000100 */
[----:B------:R2:W1:Y:S02]  /*0ad0*/  SYNCS.EXCH.64 URZ, [UR6+0xc8], UR4 ;  /* 0x0000c80406ff75b2 */ /* 0x0004640008000100 */
[----:B--2---:R-:W-:Y:S01]  /*0ae0*/  NOP ;  /* 0x0000000000007918 */ /* 0x004fe20000000000 */
.L_x_12:
        /* <DEDUP_REMOVED lines=26> */
.L_x_13:
[----:B------:R-:W2:Y:S01]  /*0c90*/  SHFL.IDX PT, R2, R81, RZ, 0x1f ;  /* 0x00001fff51027589 */ /* 0x000ea200000e0000 */
[----:B------:R-:W1:Y:S01]  /*0ca0*/  S2UR UR47, SR_CgaCtaId ;  /* 0x00000000002f79c3 */ /* 0x000e620000008800 */
[----:B------:R-:W-:Y:S01]  /*0cb0*/  NOP ;  /* 0x0000000000007918 */ /* 0x000fe20000000000 */
[----:B--2---:R-:W-:-:S13]  /*0cc0*/  ISETP.NE.AND P0, PT, R2, 0x3, PT ;  /* 0x000000030200780c */ /* 0x004fda0003f05270 */
[----:B-1----:R-:W-:Y:S05]  /*0cd0*/  @P0 BRA `(.L_x_14) ;  /* 0x0000000000340947 */ /* 0x002fea0003800000 */
[----:B------:R-:W-:Y:S01]  /*0ce0*/  UMOV UR4, 0x400 ;  /* 0x0000040000047882 */ /* 0x000fe20000000000 */
[----:B------:R-:W-:Y:S01]  /*0cf0*/  UMOV UR6, 0x20 ;  /* 0x0000002000067882 */ /* 0x000fe20000000000 */
[----:B------:R-:W-:Y:S02]  /*0d00*/  ULEA UR4, UR47, UR4, 0x18 ;  /* 0x000000042f047291 */ /* 0x000fe4000f8ec0ff */
[----:B------:R-:W-:-:S04]  /*0d10*/  UIADD3 UR6, UPT, UPT, -UR6, 0x100000, URZ ;  /* 0x0010000006067890 */ /* 0x000fc8000fffe1ff */
[----:B------:R-:W-:Y:S02]  /*0d20*/  USHF.L.U32 UR7, UR6, 0xb, URZ ;  /* 0x0000000b06077899 */ /* 0x000fe400080006ff */
[----:B------:R-:W-:Y:S01]  /*0d30*/  USHF.L.U32 UR6, UR6, 0x1, URZ ;  /* 0x0000000106067899 */ /* 0x000fe200080006ff */
[----:B------:R-:W-:Y:S01]  /*0d40*/  ELECT P0, URZ, PT ;  /* 0x0000000000ff782f */ /* 0x000fe20003800000 */
[----:B------:R-:W1:Y:S10]  /*0d50*/  FENCE.VIEW.ASYNC.S ;  /* 0x00000000000073c6 */ /* 0x000e740000000000 */
[----:B-1----:R1:W2:Y:S01]  /*0d60*/  SYNCS.EXCH.64 URZ, [UR4+0x110], UR6 ;  /* 0x0001100604ff75b2 */ /* 0x0022a20008000100 */
[----:B------:R1:W1:Y:S01]  /*0d70*/  SYNCS.EXCH.64 URZ, [UR4+0x120], UR6 ;  /* 0x0001200604ff75b2 */ /* 0x0002620008000100 */
[----:B------:R1:W1:Y:S01]  /*0d80*/  SYNCS.EXCH.64 URZ, [UR4+0x118], UR6 ;  /* 0x0001180604ff75b2 */ /* 0x0002620008000100 */
[----:B------:R1:W1:Y:S01]  /*0d90*/  SYNCS.EXCH.64 URZ, [UR4+0x128], UR6 ;  /* 0x0001280604ff75b2 */ /* 0x0002620008000100 */
[----:B------:R-:W-:Y:S01]  /*0da0*/  NOP ;  /* 0x0000000000007918 */ /* 0x000fe20000000000 */
.L_x_14:
[----:B-1----:R-:W1:Y:S01]  /*0db0*/  LDCU UR4, c[0x0][0x36c] ;  /* 0x00006d80ff0477ac */ /* 0x002e620008000800 */
[----:B------:R-:W-:Y:S01]  /*0dc0*/  ISETP.NE.OR P3, PT, R0, 0x2, !P3 ;  /* 0x000000020000780c */ /* 0x000fe20005f65670 */
[----:B------:R-:W-:Y:S01]  /*0dd0*/  NOP ;  /* 0x0000000000007918 */ /* 0x000fe20000000000 */
[----:B------:R-:W-:Y:S01]  /*0de0*/  LOP3.LUT R0, R94, 0x1f, RZ, 0xc0, !PT ;  /* 0x0000001f5e007812 */ /* 0x000fe200078ec0ff */
[----:B------:R-:W-:Y:S02]  /*0df0*/  UISETP.NE.AND UP4, UPT, UR17, URZ, UPT ;  /* 0x000000ff1100728c */ /* 0x000fe4000bf85270 */
[----:B-1----:R-:W-:-:S09]  /*0e00*/  UISETP.EQ.U32.AND UP5, UPT, UR4, 0x1, UPT ;  /* 0x000000010400788c */ /* 0x002fd2000bfa2070 */
[----:B------:R-:W-:Y:S05]  /*0e10*/  BRA.U !UP5, `(.L_x_15) ;  /* 0x000000010d087547 */ /* 0x000fea000b800000 */
[----:B--234-:R-:W-:Y:S01]  /*0e20*/  UCGABAR_ARV ;  /* 0x00000000000079c7 */ /* 0x01cfe20008000000 */
[----:B------:R-:W-:Y:S05]  /*0e30*/  BRA `(.L_x_16) ;  /* 0x0000000000047947 */ /* 0x000fea0003800000 */
.L_x_15:
[----:B--234-:R-:W-:Y:S01]  /*0e40*/  NOP ;  /* 0x0000000000007918 */ /* 0x01cfe20000000000 */
.L_x_16:
[----:B------:R-:W1:Y:S01]  /*0e50*/  S2UR UR7, SR_CTAID.X ;  /* 0x00000000000779c3 */ /* 0x000e620000002500 */
[----:B------:R-:W-:-:S05]  /*0e60*/  CS2R.32 R82, SR_CgaSize ;  /* 0x0000000000527805 */ /* 0x000fca0000008a00 */
[----:B------:R-:W-:-:S05]  /*0e70*/  IMAD R82, R82, -0xa0, RZ ;  /* 0xffffff6052527824 */ /* 0x000fca00078e02ff */
[----:B------:R-:W-:-:S14]  /*0e80*/  R2UR UR5, R82 ;  /* 0x00000000520572ca */ /* 0x000fdc00000e0000 */
[----:B------:R-:W2:Y:S01]  /*0e90*/  LDCU UR5, c[0x0][UR5+0x2b0] ;  /* 0x00005600050577ac */ /* 0x000ea20008000800 */
[----:B------:R-:W-:-:S05]  /*0ea0*/  CS2R.32 R82, SR_CgaSize ;  /* 0x0000000000527805 */ /* 0x000fca0000008a00 */
[----:B------:R-:W-:-:S05]  /*0eb0*/  IMAD R82, R82, -0xa0, RZ ;  /* 0xffffff6052527824 */ /* 0x000fca00078e02ff */
[----:B------:R-:W-:-:S14]  /*0ec0*/  R2UR UR4, R82 ;  /* 0x00000000520472ca */ /* 0x000fdc00000e0000 */
[----:B------:R-:W3:Y:S01]  /*0ed0*/  LDCU UR4, c[0x0][UR4+0x2b4] ;  /* 0x00005680040477ac */ /* 0x000ee20008000800 */
[----:B------:R-:W4:Y:S01]  /*0ee0*/  S2UR UR8, SR_CTAID.Y ;  /* 0x00000000000879c3 */ /* 0x000f220000002600 */
[----:B------:R-:W-:-:S05]  /*0ef0*/  CS2R.32 R82, SR_CgaSize ;  /* 0x0000000000527805 */ /* 0x000fca0000008a00 */
[----:B------:R-:W-:-:S05]  /*0f00*/  IMAD R82, R82, -0xa0, RZ ;  /* 0xffffff6052527824 */ /* 0x000fca00078e02ff */
[----:B------:R-:W-:-:S14]  /*0f10*/  R2UR UR9, R82 ;  /* 0x00000000520972ca */ /* 0x000fdc00000e0000 */
[----:B------:R-:W3:Y:S01]  /*0f20*/  LDCU UR9, c[0x0][UR9+0x2a0] ;  /* 0x00005400090977ac */ /* 0x000ee20008000800 */
[----:B------:R-:W3:Y:S01]  /*0f30*/  LDCU UR21, c[0x0][0xb24] ;  /* 0x00016480ff1577ac */ /* 0x000ee20008000800 */
[----:B------:R-:W1:Y:S01]  /*0f40*/  S2UR UR36, SR_CTAID.Z ;  /* 0x00000000002479c3 */ /* 0x000e620000002700 */
[----:B------:R-:W-:-:S05]  /*0f50*/  CS2R.32 R82, SR_CgaSize ;  /* 0x0000000000527805 */ /* 0x000fca0000008a00 */
[----:B------:R-:W-:-:S05]  /*0f60*/  IMAD R82, R82, -0xa0, RZ ;  /* 0xffffff6052527824 */ /* 0x000fca00078e02ff */
[----:B------:R-:W-:-:S14]  /*0f70*/  R2UR UR63, R82 ;  /* 0x00000000523f72ca */ /* 0x000fdc00000e0000 */
[----:B------:R-:W3:Y:S01]  /*0f80*/  LDCU UR63, c[0x0][UR63+0x2a4] ;  /* 0x000054803f3f77ac */ /* 0x000ee20008000800 */
[----:B------:R-:W3:Y:S01]  /*0f90*/  LDCU UR42, c[0x0][0xb24] ;  /* 0x00016480ff2a77ac */ /* 0x000ee20008000800 */
[----:B-1----:R-:W-:Y:S01]  /*0fa0*/  I2FP.F32.U32 R3, UR7 ;  /* 0x0000000700037c45 */ /* 0x002fe20008201000 */
[----:B------:R-:W1:Y:S04]  /*0fb0*/  LDCU UR28, c[0x0][0xb30] ;  /* 0x00016600ff1c77ac */ /* 0x000e680008000800 */
[----:B--2---:R-:W-:Y:S01]  /*0fc0*/  FMUL R3, R3, UR5 ;  /* 0x0000000503037c20 */ /* 0x004fe20008400000 */
[----:B------:R-:W-:Y:S01]  /*0fd0*/  USHF.L.U32 UR26, UR47, 0xa, URZ ;  /* 0x0000000a2f1a7899 */ /* 0x000fe200080006ff */
[----:B----4-:R-:W-:Y:S01]  /*0fe0*/  I2FP.F32.U32 R2, UR8 ;  /* 0x0000000800027c45 */ /* 0x010fe20008201000 */
[----:B---3--:R-:W-:-:S03]  /*0ff0*/  UISETP.GE.AND UP2, UPT, UR21, 0x1, UPT ;  /* 0x000000011500788c */ /* 0x008fc6000bf46270 */
[----:B------:R-:W2:Y:S01]  /*1000*/  F2I.U32.TRUNC.NTZ R3, R3 ;  /* 0x0000000300037305 */ /* 0x000ea2000020f000 */
[----:B------:R-:W-:Y:S01]  /*1010*/  UMOV UR16, UR7 ;  /* 0x0000000700107c82 */ /* 0x000fe20008000000 */
[----:B------:R-:W-:Y:S01]  /*1020*/  FMUL R2, R2, UR4 ;  /* 0x0000000402027c20 */ /* 0x000fe20008400000 */
[----:B------:R-:W-:-:S05]  /*1030*/  UMOV UR20, UR8 ;  /* 0x0000000800147c82 */ /* 0x000fca0008000000 */
[----:B------:R-:W3:Y:S01]  /*1040*/  F2I.U32.TRUNC.NTZ R2, R2 ;  /* 0x0000000200027305 */ /* 0x000ee2000020f000 */
[----:B--2---:R-:W-:Y:S02]  /*1050*/  R2UR UR4, R3 ;  /* 0x00000000030472ca */ /* 0x004fe400000e0000 */
[----:B---3--:R-:W-:Y:S02]  /*1060*/  R2UR UR6, R2 ;  /* 0x00000000020672ca */ /* 0x008fe400000e0000 */
[----:B------:R-:W-:-:S09]  /*1070*/  PRMT R2, RZ, 0x7610, R2 ;  /* 0x00007610ff027816 */ /* 0x000fd20000000002 */
[----:B------:R-:W-:-:S04]  /*1080*/  UIADD3 UR5, UPT, UPT, -UR4, URZ, URZ ;  /* 0x000000ff04057290 */ /* 0x000fc8000fffe1ff */
[----:B------:R-:W-:Y:S02]  /*1090*/  UIMAD UR5, UR9, UR5, UR7 ;  /* 0x00000005090572a4 */ /* 0x000fe4000f8e0207 */
[----:B------:R-:W-:-:S04]  /*10a0*/  UIADD3 UR4, UPT, UPT, -UR6, URZ, URZ ;  /* 0x000000ff06047290 */ /* 0x000fc8000fffe1ff */
[----:B------:R-:W-:Y:S01]  /*10b0*/  IMAD.U32 R82, RZ, RZ, UR5 ;  /* 0x00000005ff527e24 */ /* 0x000fe2000f8e00ff */
[----:B------:R-:W-:Y:S01]  /*10c0*/  UIMAD UR63, UR63, UR4, UR8 ;  /* 0x000000043f3f72a4 */ /* 0x000fe2000f8e0208 */
[----:B-1----:R-:W-:Y:S11]  /*10d0*/  BRA.U UP4, `(.L_x_17) ;  /* 0x00000001047c7547 */ /* 0x002ff6000b800000 */
[----:B------:R-:W-:Y:S01]  /*10e0*/  UISETP.NE.AND UP0, UPT, UR63, 0x1, UPT ;  /* 0x000000013f00788c */ /* 0x000fe2000bf05270 */
[----:B------:R-:W-:Y:S01]  /*10f0*/  R2UR UR8, R82 ;  /* 0x00000000520872ca */ /* 0x000fe200000e0000 */
[----:B------:R-:W-:Y:S02]  /*1100*/  UISETP.NE.AND UP1, UPT, UR63, 0x2, UPT ;  /* 0x000000023f00788c */ /* 0x000fe4000bf25270 */
[----:B------:R-:W-:Y:S02]  /*1110*/  USEL UR5, URZ, 0x2, UP0 ;  /* 0x00000002ff057887 */ /* 0x000fe40008000000 */
[----:B------:R-:W-:Y:S02]  /*1120*/  UISETP.NE.AND UP0, UPT, UR63, 0x3, UPT ;  /* 0x000000033f00788c */ /* 0x000fe4000bf05270 */
[----:B------:R-:W-:Y:S02]  /*1130*/  USEL UR4, URZ, 0x4, UP1 ;  /* 0x00000004ff047887 */ /* 0x000fe40008800000 */
[----:B------:R-:W-:-:S02]  /*1140*/  UISETP.NE.AND UP1, UPT, UR63, 0x4, UPT ;  /* 0x000000043f00788c */ /* 0x000fc4000bf25270 */
[----:B------:R-:W-:Y:S02]  /*1150*/  USEL UR7, URZ, 0x8, UP0 ;  /* 0x00000008ff077887 */ /* 0x000fe40008000000 */
[----:B------:R-:W-:Y:S02]  /*1160*/  UISETP.NE.AND UP0, UPT, UR63, 0x5, UPT ;  /* 0x000000053f00788c */ /* 0x000fe4000bf05270 */
[----:B------:R-:W-:Y:S02]  /*1170*/  USEL UR6, URZ, 0x10, UP1 ;  /* 0x00000010ff067887 */ /* 0x000fe40008800000 */
[----:B------:R-:W-:Y:S02]  /*1180*/  UISETP.NE.AND UP1, UPT, UR63, 0x6, UPT ;  /* 0x000000063f00788c */ /* 0x000fe4000bf25270 */
[----:B------:R-:W-:Y:S02]  /*1190*/  USEL UR11, URZ, 0x20, UP0 ;  /* 0x00000020ff0b7887 */ /* 0x000fe40008000000 */
[----:B------:R-:W-:-:S02]  /*11a0*/  UISETP.NE.AND UP0, UPT, UR63, 0x7, UPT ;  /* 0x000000073f00788c */ /* 0x000fc4000bf05270 */
[----:B------:R-:W-:Y:S02]  /*11b0*/  USEL UR12, URZ, 0x40, UP1 ;  /* 0x00000040ff0c7887 */ /* 0x000fe40008800000 */
[----:B------:R-:W-:Y:S02]  /*11c0*/  UISETP.NE.AND UP1, UPT, UR63, URZ, UPT ;  /* 0x000000ff3f00728c */ /* 0x000fe4000bf25270 */
[----:B------:R-:W-:Y:S02]  /*11d0*/  USEL UR13, URZ, 0x80, UP0 ;  /* 0x00000080ff0d7887 */ /* 0x000fe40008000000 */
[----:B------:R-:W-:Y:S02]  /*11e0*/  UISETP.NE.AND UP0, UPT, UR8, URZ, UPT ;  /* 0x000000ff0800728c */ /* 0x000fe4000bf05270 */
[----:B------:R-:W-:Y:S02]  /*11f0*/  UISETP.EQ.OR UP1, UPT, UR8, URZ, !UP1 ;  /* 0x000000ff0800728c */ /* 0x000fe4000cf22670 */
[----:B------:R-:W-:-:S02]  /*1200*/  USEL UR9, UR5, 0x2, UP0 ;  /* 0x0000000205097887 */ /* 0x000fc40008000000 */
[----:B------:R-:W-:Y:S02]  /*1210*/  USEL UR4, UR4, 0x4, UP0 ;  /* 0x0000000404047887 */ /* 0x000fe40008000000 */
[----:B------:R-:W-:Y:S02]  /*1220*/  USEL UR5, URZ, 0x1, !UP1 ;  /* 0x00000001ff057887 */ /* 0x000fe4000c800000 */
[----:B------:R-:W-:Y:S02]  /*1230*/  USEL UR10, UR7, 0x8, UP0 ;  /* 0x00000008070a7887 */ /* 0x000fe40008000000 */
[----:B------:R-:W-:Y:S02]  /*1240*/  USEL UR8, UR6, 0x10, UP0 ;  /* 0x0000001006087887 */ /* 0x000fe40008000000 */
[----:B------:R-:W-:Y:S02]  /*1250*/  UIADD3 UR4, UPT, UPT, UR4, UR9, UR5 ;  /* 0x0000000904047290 */ /* 0x000fe4000fffe005 */
[----:B------:R-:W-:-:S02]  /*1260*/  USEL UR7, UR11, 0x20, UP0 ;  /* 0x000000200b077887 */ /* 0x000fc40008000000 */
[----:B------:R-:W-:Y:S02]  /*1270*/  USEL UR6, UR12, 0x40, UP0 ;  /* 0x000000400c067887 */ /* 0x000fe40008000000 */
[----:B------:R-:W-:Y:S02]  /*1280*/  UIADD3 UR4, UPT, UPT, UR8, UR10, UR4 ;  /* 0x0000000a08047290 */ /* 0x000fe4000fffe004 */
[----:B------:R-:W-:Y:S02]  /*1290*/  USEL UR5, UR13, 0x80, UP0 ;  /* 0x000000800d057887 */ /* 0x000fe40008000000 */
[----:B------:R-:W-:-:S04]  /*12a0*/  UIADD3 UR4, UPT, UPT, UR6, UR7, UR4 ;  /* 0x0000000706047290 */ /* 0x000fc8000fffe004 */
[----:B------:R-:W-:-:S06]  /*12b0*/  UIADD3 UR4, UPT, UPT, UR4, UR5, URZ ;  /* 0x0000000504047290 */ /* 0x000fcc000fffe0ff */
[----:B------:R-:W-:Y:S02]  /*12c0*/  MOV R2, UR4 ;  /* 0x0000000400027c02 */ /* 0x000fe40008000f00 */
.L_x_17:
[----:B------:R-:W-:Y:S05]  /*12d0*/  BRA.U !UP2, `(.L_x_18) ;  /* 0x000000010ad47547 */ /* 0x000fea000b800000 */
[----:B------:R-:W1:Y:S01]  /*12e0*/  LDCU.128 UR12, c[0x0][0xb10] ;  /* 0x00016200ff0c77ac */ /* 0x000e620008000c00 */
[----:B------:R-:W2:Y:S01]  /*12f0*/  LDCU UR6, c[0x0][0x370] ;  /* 0x00006e00ff0677ac */ /* 0x000ea20008000800 */
[----:B------:R-:W3:Y:S01]  /*1300*/  LDCU UR5, c[0x0][0x374] ;  /* 0x00006e80ff0577ac */ /* 0x000ee20008000800 */
[----:B------:R-:W4:Y:S01]  /*1310*/  LDCU UR27, c[0x0][0xb0c] ;  /* 0x00016180ff1b77ac */ /* 0x000f220008000800 */
[----:B------:R-:W4:Y:S01]  /*1320*/  LDCU UR4, c[0x0][0xb20] ;  /* 0x00016400ff0477ac */ /* 0x000f220008000800 */
[----:B------:R-:W4:Y:S01]  /*1330*/  LDCU.64 UR8, c[0x0][0xb28] ;  /* 0x00016500ff0877ac */ /* 0x000f220008000a00 */
[----:B-1----:R-:W-:Y:S02]  /*1340*/  UISETP.NE.AND UP0, UPT, UR14, 0x1, UPT ;  /* 0x000000010e00788c */ /* 0x002fe4000bf05270 */
[----:B---3--:R-:W-:Y:S02]  /*1350*/  UIMAD.WIDE.U32 UR10, UR5, UR15, URZ ;  /* 0x0000000f050a72a5 */ /* 0x008fe4000f8e00ff */
[----:B--2---:R-:W-:-:S02]  /*1360*/  UIMAD.WIDE.U32 UR22, UR6, UR12, URZ ;  /* 0x0000000c061672a5 */ /* 0x004fc4000f8e00ff */
[----:B----4-:R-:W-:Y:S02]  /*1370*/  UISETP.NE.AND UP1, UPT, UR27, 0x1, UPT ;  /* 0x000000011b00788c */ /* 0x010fe4000bf25270 */
[----:B------:R-:W-:Y:S01]  /*1380*/  UISETP.NE.AND UP2, UPT, UR21, 0x1, UPT ;  /* 0x000000011500788c */ /* 0x000fe2000bf45270 */
[----:B------:R-:W-:Y:S02]  /*1390*/  UMOV UR10, UR11 ;  /* 0x0000000b000a7c82 */ /* 0x000fe40008000000 */
[----:B------:R-:W-:Y:S01]  /*13a0*/  UMOV UR22, UR23 ;  /* 0x0000001700167c82 */ /* 0x000fe20008000000 */
[----:B------:R-:W-:Y:S02]  /*13b0*/  @UP0 USHF.R.U32.HI UR5, URZ, UR4, UR10 ;  /* 0x00000004ff050299 */ /* 0x000fe4000801160a */
[----:B------:R-:W-:Y:S02]  /*13c0*/  UIMAD.WIDE.U32 UR24, UR20, UR15, URZ ;  /* 0x0000000f141872a5 */ /* 0x000fe4000f8e00ff */
[----:B------:R-:W-:-:S02]  /*13d0*/  UIMAD.WIDE.U32 UR10, UR5, UR8, URZ ;  /* 0x00000008050a72a5 */ /* 0x000fc4000f8e00ff */
[----:B------:R-:W-:Y:S02]  /*13e0*/  @UP1 USHF.R.U32.HI UR6, URZ, UR13, UR22 ;  /* 0x0000000dff061299 */ /* 0x000fe40008011616 */
[----:B------:R-:W-:Y:S02]  /*13f0*/  UIMAD.WIDE.U32 UR18, UR16, UR12, URZ ;  /* 0x0000000c101272a5 */ /* 0x000fe4000f8e00ff */
[----:B------:R-:W-:Y:S01]  /*1400*/  UIMAD.WIDE.U32 UR22, UR6, UR8, URZ ;  /* 0x00000008061672a5 */ /* 0x000fe2000f8e00ff */
[----:B------:R-:W-:Y:S01]  /*1410*/  UMOV UR24, UR25 ;  /* 0x0000001900187c82 */ /* 0x000fe20008000000 */
[----:B------:R-:W-:Y:S01]  /*1420*/  UMOV UR10, UR11 ;  /* 0x0000000b000a7c82 */ /* 0x000fe20008000000 */
[----:B------:R-:W-:Y:S02]  /*1430*/  USHF.R.U32.HI UR24, URZ, UR4, UR24 ;  /* 0x00000004ff187299 */ /* 0x000fe40008011618 */
[----:B------:R-:W-:Y:S02]  /*1440*/  @UP2 USHF.R.U32.HI UR5, URZ, UR9, UR10 ;  /* 0x00000009ff052299 */ /* 0x000fe4000801160a */
[----:B------:R-:W-:Y:S01]  /*1450*/  UMOV UR7, UR23 ;  /* 0x0000001700077c82 */ /* 0x000fe20008000000 */
[----:B------:R-:W-:Y:S01]  /*1460*/  UMOV UR18, UR19 ;  /* 0x0000001300127c82 */ /* 0x000fe20008000000 */
[----:B------:R-:W-:-:S02]  /*1470*/  @UP2 USHF.R.U32.HI UR6, URZ, UR9, UR7 ;  /* 0x00000009ff062299 */ /* 0x000fc40008011607 */
[----:B------:R-:W-:Y:S02]  /*1480*/  USHF.R.U32.HI UR13, URZ, UR13, UR18 ;  /* 0x0000000dff0d7299 */ /* 0x000fe40008011612 */
[----:B------:R-:W-:Y:S02]  /*1490*/  USEL UR4, UR20, UR24, !UP0 ;  /* 0x0000001814047287 */ /* 0x000fe4000c000000 */
[----:B------:R-:W-:Y:S02]  /*14a0*/  UIMAD UR7, UR5, UR21, URZ ;  /* 0x00000015050772a4 */ /* 0x000fe4000f8e02ff */
[----:B------:R-:W-:Y:S02]  /*14b0*/  USEL UR5, UR16, UR13, !UP1 ;  /* 0x0000000d10057287 */ /* 0x000fe4000c800000 */
[----:B------:R-:W-:Y:S02]  /*14c0*/  UIMAD UR12, UR6, UR21, URZ ;  /* 0x00000015060c72a4 */ /* 0x000fe4000f8e02ff */
[----:B------:R-:W-:-:S02]  /*14d0*/  UISETP.GE.AND UP0, UPT, UR4, UR7, UPT ;  /* 0x000000070400728c */ /* 0x000fc4000bf06270 */
[----:B------:R-:W-:Y:S02]  /*14e0*/  UIMAD.WIDE.U32 UR10, UR4, UR8, URZ ;  /* 0x00000008040a72a5 */ /* 0x000fe4000f8e00ff */
[----:B------:R-:W-:Y:S02]  /*14f0*/  UISETP.GE.OR UP0, UPT, UR5, UR12, UP0 ;  /* 0x0000000c0500728c */ /* 0x000fe40008706670 */
[----:B------:R-:W-:Y:S02]  /*1500*/  UIMAD.WIDE.U32 UR12, UR5, UR8, URZ ;  /* 0x00000008050c72a5 */ /* 0x000fe4000f8e00ff */
[----:B------:R-:W-:Y:S01]  /*1510*/  UIADD3 UR10, UPT, UPT, -UR4, URZ, URZ ;  /* 0x000000ff040a7290 */ /* 0x000fe2000fffe1ff */
[----:B------:R-:W-:Y:S01]  /*1520*/  UMOV UR8, UR11 ;  /* 0x0000000b00087c82 */ /* 0x000fe20008000000 */
[----:B------:R-:W-:Y:S02]  /*1530*/  UIADD3 UR11, UPT, UPT, -UR5, URZ, URZ ;  /* 0x000000ff050b7290 */ /* 0x000fe4000fffe1ff */
[----:B------:R-:W-:-:S03]  /*1540*/  USHF.R.U32.HI UR8, URZ, UR9, UR8 ;  /* 0x00000009ff087299 */ /* 0x000fc60008011608 */
[----:B------:R-:W-:Y:S01]  /*1550*/  @!UP0 UMOV UR7, UR13 ;  /* 0x0000000d00078c82 */ /* 0x000fe20008000000 */
[----:B------:R-:W-:Y:S02]  /*1560*/  UIMAD UR20, UR14, UR10, UR20 ;  /* 0x0000000a0e1472a4 */ /* 0x000fe4000f8e0214 */
[----:B------:R-:W-:Y:S02]  /*1570*/  USEL UR8, UR4, UR8, !UP2 ;  /* 0x0000000804087287 */ /* 0x000fe4000d000000 */
[----:B------:R-:W-:Y:S02]  /*1580*/  @!UP0 USHF.R.U32.HI UR7, URZ, UR9, UR7 ;  /* 0x00000009ff078299 */ /* 0x000fe40008011607 */
[----:B------:R-:W-:Y:S02]  /*1590*/  UIADD3 UR9, UPT, UPT, -UR8, URZ, URZ ;  /* 0x000000ff08097290 */ /* 0x000fe4000fffe1ff */
[----:B------:R-:W-:Y:S02]  /*15a0*/  @!UP0 USEL UR7, UR5, UR7, !UP2 ;  /* 0x0000000705078287 */ /* 0x000fe4000d000000 */
[----:B------:R-:W-:-:S02]  /*15b0*/  UIMAD UR9, UR21, UR9, UR4 ;  /* 0x00000009150972a4 */ /* 0x000fc4000f8e0204 */
[----:B------:R-:W-:Y:S02]  /*15c0*/  @!UP0 UIADD3 UR8, UPT, UPT, UR8, -UR7, URZ ;  /* 0x8000000708088290 */ /* 0x000fe4000fffe0ff */
[----:B------:R-:W-:Y:S02]  /*15d0*/  @!UP0 UIMAD UR6, UR9, UR6, UR7 ;  /* 0x00000006090682a4 */ /* 0x000fe4000f8e0207 */
[----:B------:R-:W-:Y:S02]  /*15e0*/  @!UP0 UIMAD UR4, UR8, UR21, UR5 ;  /* 0x00000015080482a4 */ /* 0x000fe4000f8e0205 */
[----:B------:R-:W-:Y:S02]  /*15f0*/  UIMAD UR16, UR27, UR11, UR16 ;  /* 0x0000000b1b1072a4 */ /* 0x000fe4000f8e0210 */
[----:B------:R-:W-:Y:S01]  /*1600*/  UIMAD UR20, UR4, UR14, UR20 ;  /* 0x0000000e041472a4 */ /* 0x000fe2000f8e0214 */
[----:B------:R-:W-:Y:S02]  /*1610*/  @!UP0 UMOV UR5, UR6 ;  /* 0x0000000600058c82 */ /* 0x000fe40008000000 */
[----:B------:R-:W-:-:S12]  /*1620*/  UIMAD UR16, UR5, UR27, UR16 ;  /* 0x0000001b051072a4 */ /* 0x000fd8000f8e0210 */
.L_x_18:
[----:B------:R-:W-:Y:S02]  /*1630*/  UISETP.NE.AND UP1, UPT, UR28, 0x1, UPT ;  /* 0x000000011c00788c */ /* 0x000fe4000bf25270 */
[----:B------:R-:W-:Y:S02]  /*1640*/  UISETP.NE.AND UP0, UPT, UR17, 0x2, UPT ;  /* 0x000000021100788c */ /* 0x000fe4000bf05270 */
[----:B------:R-:W-:-:S05]  /*1650*/  ULOP3.LUT UR21, UR26, 0x1c00, URZ, 0xc0, !UPT ;  /* 0x00001c001a157892 */ /* 0x000fca000f8ec0ff */
[----:B------:R-:W-:Y:S07]  /*1660*/  BRA.U UP1, `(.L_x_19) ;  /* 0x0000000101447547 */ /* 0x000fee000b800000 */
[----:B------:R-:W1:Y:S01]  /*1670*/  LDCU.128 UR8, c[0x0][0xb10] ;  /* 0x00016200ff0877ac */ /* 0x000e620008000c00 */
[----:B------:R-:W2:Y:S01]  /*1680*/  LDCU UR12, c[0x0][0xb0c] ;  /* 0x00016180ff0c77ac */ /* 0x000ea20008000800 */
[----:B------:R-:W3:Y:S01]  /*1690*/  LDCU UR13, c[0x0][0xb20] ;  /* 0x00016400ff0d77ac */ /* 0x000ee20008000800 */
[----:B-1----:R-:W-:Y:S02]  /*16a0*/  UIMAD.WIDE.U32 UR6, UR16, UR8, URZ ;  /* 0x00000008100672a5 */ /* 0x002fe4000f8e00ff */
[----:B------:R-:W-:Y:S02]  /*16b0*/  UIMAD.WIDE.U32 UR4, UR20, UR11, URZ ;  /* 0x0000000b140472a5 */ /* 0x000fe4000f8e00ff */
[----:B--2---:R-:W-:Y:S02]  /*16c0*/  UISETP.NE.AND UP2, UPT, UR12, 0x1, UPT ;  /* 0x000000010c00788c */ /* 0x004fe4000bf45270 */
[----:B------:R-:W-:Y:S01]  /*16d0*/  UISETP.NE.AND UP1, UPT, UR10, 0x1, UPT ;  /* 0x000000010a00788c */ /* 0x000fe2000bf25270 */
[----:B------:R-:W-:-:S02]  /*16e0*/  UMOV UR6, UR7 ;  /* 0x0000000700067c82 */ /* 0x000fc40008000000 */
[----:B------:R-:W-:Y:S01]  /*16f0*/  UMOV UR4, UR5 ;  /* 0x0000000500047c82 */ /* 0x000fe20008000000 */
[----:B------:R-:W-:Y:S02]  /*1700*/  USHF.R.U32.HI UR6, URZ, UR9, UR6 ;  /* 0x00000009ff067299 */ /* 0x000fe40008011606 */
[----:B---3--:R-:W-:Y:S02]  /*1710*/  USHF.R.U32.HI UR4, URZ, UR13, UR4 ;  /* 0x0000000dff047299 */ /* 0x008fe40008011604 */
[----:B------:R-:W-:Y:S02]  /*1720*/  USEL UR5, UR16, UR6, !UP2 ;  /* 0x0000000610057287 */ /* 0x000fe4000d000000 */
[----:B------:R-:W-:-:S04]  /*1730*/  USEL UR4, UR20, UR4, !UP1 ;  /* 0x0000000414047287 */ /* 0x000fc8000c800000 */
[----:B------:R-:W-:Y:S02]  /*1740*/  UIADD3 UR6, UPT, UPT, UR5, -UR4, URZ ;  /* 0x8000000405067290 */ /* 0x000fe4000fffe0ff */
[----:B------:R-:W-:Y:S02]  /*1750*/  UIADD3 UR4, UPT, UPT, -UR5, UR4, URZ ;  /* 0x0000000405047290 */ /* 0x000fe4000fffe1ff */
[----:B------:R-:W-:Y:S02]  /*1760*/  UIMAD UR20, UR6, UR10, UR20 ;  /* 0x0000000a061472a4 */ /* 0x000fe4000f8e0214 */
[----:B------:R-:W-:-:S12]  /*1770*/  UIMAD UR16, UR4, UR12, UR16 ;  /* 0x0000000c041072a4 */ /* 0x000fd8000f8e0210 */
.L_x_19:
[----:B------:R-:W-:Y:S05]  /*1780*/  BRA.U !UP5, `(.L_x_20) ;  /* 0x000000010d0c7547 */ /* 0x000fea000b800000 */
[----:B------:R-:W-:Y:S01]  /*1790*/  UCGABAR_WAIT ;  /* 0x0000000000007dc7 */ /* 0x000fe20008000000 */
[----:B------:R-:W-:Y:S01]  /*17a0*/  CCTL.IVALL ;  /* 0x00000000ff00798f */ /* 0x000fe20002000000 */
[----:B------:R-:W-:Y:S05]  /*17b0*/  BRA `(.L_x_21) ;  /* 0x0000000000047947 */ /* 0x000fea0003800000 */
.L_x_20:
[----:B------:R-:W-:Y:S06]  /*17c0*/  BAR.SYNC.DEFER_BLOCKING 0x0 ;  /* 0x0000000000007b1d */ /* 0x000fec0000010000 */
.L_x_21:
[----:B------:R-:W-:Y:S05]  /*17d0*/  BRA.U UP0, `(.L_x_22) ;  /* 0x0000001500087547 */ /* 0x000fea000b800000 */
[----:B------:R-:W1:Y:S01]  /*17e0*/  LDCU UR6, c[0x0][0x38c] ;  /* 0x00007180ff0677ac */ /* 0x000e620008000800 */
[----:B------:R-:W-:Y:S01]  /*17f0*/  PLOP3.LUT P1, PT, PT, PT, UP3, 0x80, 0x8 ;  /* 0x000000000008781c */ /* 0x000fe20003f2f038 */
[----:B------:R-:W-:Y:S01]  /*1800*/  IMAD.MOV.U32 R12, RZ, RZ, 0x1 ;  /* 0x00000001ff0c7424 */ /* 0x000fe200078e00ff */
[----:B------:R-:W-:Y:S01]  /*1810*/  ISETP.EQ.OR P2, PT, R0, RZ, P3 ;  /* 0x000000ff0000720c */ /* 0x000fe20001f42670 */
[----:B------:R-:W-:Y:S01]  /*1820*/  UISETP.NE.AND UP1, UPT, UR17, URZ, UPT ;  /* 0x000000ff1100728c */ /* 0x000fe2000bf25270 */
[----:B------:R-:W-:Y:S02]  /*1830*/  PLOP3.LUT P1, PT, P1, PT, PT, 0x8, 0x80 ;  /* 0x000000000080781c */ /* 0x000fe40000f2e170 */
[----:B------:R-:W-:Y:S01]  /*1840*/  CS2R R10, SRZ ;  /* 0x00000000000a7805 */ /* 0x000fe2000001ff00 */
[----:B------:R-:W-:Y:S01]  /*1850*/  IMAD.MOV.U32 R9, RZ, RZ, RZ ;  /* 0x000000ffff097224 */ /* 0x000fe200078e00ff */
[----:B------:R-:W2:Y:S01]  /*1860*/  LDCU UR39, c[0x0][0x370] ;  /* 0x00006e00ff2777ac */ /* 0x000ea20008000800 */
[----:B------:R-:W-:Y:S01]  /*1870*/  IMAD.MOV.U32 R8, RZ, RZ, 0x1 ;  /* 0x00000001ff087424 */ /* 0x000fe200078e00ff */
[----:B------:R-:W-:Y:S01]  /*1880*/  USEL UR25, UR43, 0x2, UP1 ;  /* 0x000000022b197887 */ /* 0x000fe20008800000 */
[----:B------:R-:W3:Y:S01]  /*1890*/  LDCU.64 UR28, c[0x0][0x348] ;  /* 0x00006900ff1c77ac */ /* 0x000ee20008000a00 */
[----:B-1----:R-:W-:-:S02]  /*18a0*/  UIADD3 UR5, UPT, UPT, UR6, 0x3f, URZ ;  /* 0x0000003f06057890 */ /* 0x002fc4000fffe0ff */
[----:B------:R-:W-:Y:S02]  /*18b0*/  USHF.R.U32.HI UR44, URZ, 0x6, UR21 ;  /* 0x00000006ff2c7899 */ /* 0x000fe40008011615 */
[----:B------:R-:W-:Y:S02]  /*18c0*/  USHF.R.S32.HI UR4, URZ, 0x1f, UR5 ;  /* 0x0000001fff047899 */ /* 0x000fe40008011405 */
[----:B------:R-:W-:Y:S02]  /*18d0*/  UIADD3 UR45, UPT, UPT, UR6, 0x7e, URZ ;  /* 0x0000007e062d7890 */ /* 0x000fe4000fffe0ff */
[----:B------:R-:W-:Y:S01]  /*18e0*/  ULEA.HI UR4, UR4, UR5, URZ, 0x6 ;  /* 0x0000000504047291 */ /* 0x000fe2000f8f30ff */
[----:B------:R-:W1:Y:S03]  /*18f0*/  LDCU UR38, c[0x0][0x374] ;  /* 0x00006e80ff2677ac */ /* 0x000e660008000800 */
[----:B------:R-:W-:-:S02]  /*1900*/  USHF.R.S32.HI UR41, URZ, 0x6, UR4 ;  /* 0x00000006ff297899 */ /* 0x000fc40008011404 */
[----:B------:R-:W-:Y:S02]  /*1910*/  UIADD3 UR4, UPT, UPT, UR6, -0x1, URZ ;  /* 0xffffffff06047890 */ /* 0x000fe4000fffe0ff */
[----:B------:R-:W-:Y:S02]  /*1920*/  UISETP.LT.U32.AND UP0, UPT, UR41, 0x6, UPT ;  /* 0x000000062900788c */ /* 0x000fe4000bf01070 */
[----:B------:R-:W-:Y:S02]  /*1930*/  UISETP.GE.U32.AND UP2, UPT, UR4, -0x7f, UPT ;  /* 0xffffff810400788c */ /* 0x000fe4000bf46070 */
[----:B------:R-:W-:Y:S01]  /*1940*/  USEL UR40, UR41, 0x6, UP0 ;  /* 0x0000000629287887 */ /* 0x000fe20008000000 */
[----:B------:R-:W-:-:S03]  /*1950*/  UMOV UR5, URZ ;  /* 0x000000ff00057c82 */ /* 0x000fc60008000000 */
[----:B------:R-:W-:Y:S02]  /*1960*/  UIADD3 UR24, UPT, UPT, UR40, -0x1, URZ ;  /* 0xffffffff28187890 */ /* 0x000fe4000fffe0ff */
[----:B------:R-:W-:-:S03]  /*1970*/  UIADD3 UR43, UPT, UPT, UR41, -UR40, URZ ;  /* 0x80000028292b7290 */ /* 0x000fc6000fffe0ff */
[----:B------:R-:W-:-:S04]  /*1980*/  @UP2 UIADD3 UR24, UPT, UPT, UR40, URZ, URZ ;  /* 0x000000ff28182290 */ /* 0x000fc8000fffe0ff */
[----:B-123--:R-:W-:-:S12]  /*1990*/  UIADD3 UR24, UPT, UPT, UR24, 0x1, URZ ;  /* 0x0000000118187890 */ /* 0x00efd8000fffe0ff */
.L_x_42:
[----:B------:R-:W-:Y:S01]  /*19a0*/  UISETP.NE.AND UP0, UPT, UR47, URZ, UPT ;  /* 0x000000ff2f00728c */ /* 0x000fe2000bf05270 */
[----:B-1----:R-:W1:Y:S08]  /*19b0*/  S2UR UR47, SR_CgaCtaId ;  /* 0x00000000002f79c3 */ /* 0x002e700000008800 */
[----:B------:R-:W-:Y:S05]  /*19c0*/  BRA.U UP0, `(.L_x_23) ;  /* 0x0000000100347547 */ /* 0x000fea000b800000 */
[----:B------:R-:W2:Y:S01]  /*19d0*/  S2R R0, SR_CgaCtaId ;  /* 0x0000000000007919 */ /* 0x000ea20000008800 */
[----:B------:R-:W-:Y:S02]  /*19e0*/  MOV R3, 0x400 ;  /* 0x0000040000037802 */ /* 0x000fe40000000f00 */
[----:B------:R-:W-:Y:S02]  /*19f0*/  SHF.L.U32 R2, R8, 0x1f, RZ ;  /* 0x0000001f08027819 */ /* 0x000fe400000006ff */
[----:B--2---:R-:W-:-:S05]  /*1a00*/  LEA R0, R0, R3, 0x18 ;  /* 0x0000000300007211 */ /* 0x004fca00078ec0ff */
[----:B------:R-:W-:-:S04]  /*1a10*/  IMAD R3, R9, 0x8, R0 ;  /* 0x0000000809037824 */ /* 0x000fc800078e0200 */
[----:B------:R-:W2:Y:S02]  /*1a20*/  SYNCS.PHASECHK.TRANS64.TRYWAIT P0, [R3+URZ+0x120], R2 ;  /* 0x00012002030075a7 */ /* 0x000ea400080011ff */
[----:B--2---:R-:W-:Y:S05]  /*1a30*/  @!P0 BRA `(.L_x_24) ;  /* 0x0000007c00148947 */ /* 0x004fea0003800000 */
.L_x_140:
[----:B------:R-:W-:Y:S01]  /*1a40*/  VIADD R9, R9, 0x1 ;  /* 0x0000000109097836 */ /* 0x000fe20000000000 */
[----:B------:R2:W-:Y:S04]  /*1a50*/  SYNCS.ARRIVE.TRANS64.A1T0 RZ, [R3+URZ+0x110], RZ ;  /* 0x000110ff03ff79a7 */ /* 0x0005e800081000ff */
[----:B------:R-:W-:-:S04]  /*1a60*/  ISETP.NE.AND P0, PT, R9, 0x2, PT ;  /* 0x000000020900780c */ /* 0x000fc80003f05270 */
[----:B------:R-:W-:Y:S02]  /*1a70*/  SEL R9, R9, RZ, P0 ;  /* 0x000000ff09097207 */ /* 0x000fe40000000000 */
[----:B--2---:R-:W-:-:S04]  /*1a80*/  SEL R3, RZ, 0x1, P0 ;  /* 0x00000001ff037807 */ /* 0x004fc80000000000 */
[----:B------:R-:W-:-:S07]  /*1a90*/  LOP3.LUT R8, R8, R3, RZ, 0x3c, !PT ;  /* 0x0000000308087212 */ /* 0x000fce00078e3cff */
.L_x_23:
[----:B------:R-:W-:Y:S01]  /*1aa0*/  UMOV UR6, 0x400 ;  /* 0x0000040000067882 */ /* 0x000fe20000000000 */
[----:B------:R-:W-:Y:S01]  /*1ab0*/  SHF.L.U32 R0, R12, 0x1f, RZ ;  /* 0x0000001f0c007819 */ /* 0x000fe200000006ff */
[----:B-1----:R-:W-:Y:S02]  /*1ac0*/  ULEA UR6, UR47, UR6, 0x18 ;  /* 0x000000062f067291 */ /* 0x002fe4000f8ec0ff */
[----:B------:R-:W-:Y:S02]  /*1ad0*/  UISETP.GE.U32.AND UP0, UPT, UR45, 0x7f, UPT ;  /* 0x0000007f2d00788c */ /* 0x000fe4000bf06070 */
[----:B------:R-:W-:Y:S02]  /*1ae0*/  ULEA UR4, UR5, UR6, 0x3 ;  /* 0x0000000605047291 */ /* 0x000fe4000f8e18ff */
[----:B------:R-:W-:Y:S02]  /*1af0*/  USHF.L.U32 UR11, UR20, 0x7, URZ ;  /* 0x00000007140b7899 */ /* 0x000fe400080006ff */
[----:B------:R-:W-:Y:S01]  /*1b00*/  ULEA UR35, UR16, UR44, 0x7 ;  /* 0x0000002c10237291 */ /* 0x000fe2000f8e38ff */
[----:B------:R-:W-:-:S04]  /*1b10*/  UMOV UR13, URZ ;  /* 0x000000ff000d7c82 */ /* 0x000fc80008000000 */
[----:B------:R1:W2:Y:S01]  /*1b20*/  SYNCS.PHASECHK.TRANS64.TRYWAIT P0, [UR4+0x30], R0 ;  /* 0x00003000ff0075a7 */ /* 0x0002a20008001104 */
[----:B------:R-:W-:Y:S06]  /*1b30*/  BRA.U !UP0, `(.L_x_25) ;  /* 0x0000000108bc7547 */ /* 0x000fec000b800000 */
[----:B------:R-:W-:Y:S01]  /*1b40*/  UMOV UR7, URZ ;  /* 0x000000ff00077c82 */ /* 0x000fe20008000000 */
[----:B------:R-:W-:-:S05]  /*1b50*/  UMOV UR4, UR5 ;  /* 0x0000000500047c82 */ /* 0x000fca0008000000 */
.L_x_31:
[----:B------:R-:W-:Y:S01]  /*1b60*/  ULEA UR33, UR4, UR6, 0x3 ;  /* 0x0000000604217291 */ /* 0x000fe2000f8e18ff */
[----:B--2---:R-:W-:Y:S01]  /*1b70*/  @!P3 MOV R2, 0x8000 ;  /* 0x000080000002b802 */ /* 0x004fe20000000f00 */
[----:B--2-4-:R-:W-:Y:S10]  /*1b80*/  @P0 BRA `(.L_x_26) ;  /* 0x00000000000c0947 */ /* 0x014ff40003800000 */
[----:B------:R-:W-:-:S04]  /*1b90*/  SHF.L.U32 R3, R12, 0x1f, RZ ;  /* 0x0000001f0c037819 */ /* 0x000fc800000006ff */
[----:B------:R-:W2:Y:S02]  /*1ba0*/  SYNCS.PHASECHK.TRANS64.TRYWAIT P0, [UR33+0x30], R3 ;  /* 0x00003003ff0075a7 */ /* 0x000ea40008001121 */
[----:B--2---:R-:W-:Y:S05]  /*1bb0*/  @!P0 BRA `(.L_x_27) ;  /* 0x0000007800c88947 */ /* 0x004fea0003800000 */
.L_x_26:
[----:B------:R2:W-:Y:S01]  /*1bc0*/  @!P3 SYNCS.ARRIVE.TRANS64 RZ, [UR33], R2 ;  /* 0x00000002ffffb9a7 */ /* 0x0005e20008000021 */
[----:B------:R-:W-:-:S04]  /*1bd0*/  ULOP3.LUT UR5, UR25, 0x2, URZ, 0xfc, !UPT ;  /* 0x0000000219057892 */ /* 0x000fc8000f8efcff */
[----:B------:R-:W-:-:S09]  /*1be0*/  UISETP.NE.AND UP0, UPT, UR5, 0x2, UPT ;  /* 0x000000020500788c */ /* 0x000fd2000bf05270 */
[----:B------:R-:W-:Y:S05]  /*1bf0*/  BRA.U UP0, `(.L_x_28) ;  /* 0x0000000100047547 */ /* 0x000fea000b800000 */
[----:B------:R-:W-:Y:S05]  /*1c00*/  BPT.TRAP 0x1 ;  /* 0x000000040000795c */ /* 0x000fea0000300000 */
.L_x_28:
[----:B------:R-:W-:Y:S04]  /*1c10*/  BSSY.RECONVERGENT B0, `(.L_x_29) ;  /* 0x0000003000007945 */ /* 0x000fe80003800200 */
[----:B------:R-:W-:Y:S05]  /*1c20*/  @P2 BRA `(.L_x_30) ;  /* 0x0000000000042947 */ /* 0x000fea0003800000 */
[----:B------:R-:W-:Y:S05]  /*1c30*/  BPT.TRAP 0x1 ;  /* 0x000000040000795c */ /* 0x000fea0000300000 */
.L_x_30:
[----:B------:R-:W-:Y:S05]  /*1c40*/  BSYNC.RECONVERGENT B0 ;  /* 0x0000000000007941 */ /* 0x000fea0003800200 */
.L_x_29:
[----:B------:R-:W-:Y:S02]  /*1c50*/  UIADD3 UR5, UPT, UPT, UR4, 0x1, URZ ;  /* 0x0000000104057890 */ /* 0x000fe4000fffe0ff */
[----:B------:R-:W-:Y:S02]  /*1c60*/  UIADD3 UR16, UP1, UPT, UR28, 0x80, URZ ;  /* 0x000000801c107890 */ /* 0x000fe4000ff3e0ff */
[----:B------:R-:W-:Y:S02]  /*1c70*/  UISETP.NE.AND UP0, UPT, UR5, 0x6, UPT ;  /* 0x000000060500788c */ /* 0x000fe4000bf05270 */
[----:B------:R-:W-:Y:S02]  /*1c80*/  USHF.L.U32 UR34, UR7, 0x6, URZ ;  /* 0x0000000607227899 */ /* 0x000fe400080006ff */
[----:B------:R-:W-:Y:S02]  /*1c90*/  USEL UR9, URZ, 0x1, UP0 ;  /* 0x00000001ff097887 */ /* 0x000fe40008000000 */
[----:B------:R-:W-:-:S02]  /*1ca0*/  USEL UR5, UR5, URZ, UP0 ;  /* 0x000000ff05057287 */ /* 0x000fc40008000000 */
[----:B------:R-:W-:Y:S02]  /*1cb0*/  UIADD3 UR14, UP0, UPT, UR28, 0x180, URZ ;  /* 0x000001801c0e7890 */ /* 0x000fe4000ff1e0ff */
[----:B------:R-:W-:Y:S01]  /*1cc0*/  ULEA UR8, UR5, UR6, 0x3 ;  /* 0x0000000605087291 */ /* 0x000fe2000f8e18ff */
[----:B------:R-:W-:Y:S01]  /*1cd0*/  LOP3.LUT R12, R12, UR9, RZ, 0x3c, !PT ;  /* 0x000000090c0c7c12 */ /* 0x000fe2000f8e3cff */
[----:B------:R-:W-:Y:S02]  /*1ce0*/  UIADD3.X UR17, UPT, UPT, URZ, UR29, URZ, UP1, !UPT ;  /* 0x0000001dff117290 */ /* 0x000fe40008ffe4ff */
[----:B------:R-:W-:Y:S01]  /*1cf0*/  UIADD3.X UR15, UPT, UPT, URZ, UR29, URZ, UP0, !UPT ;  /* 0x0000001dff0f7290 */ /* 0x000fe200087fe4ff */
[----:B-1----:R-:W-:Y:S01]  /*1d00*/  SHF.L.U32 R0, R12, 0x1f, RZ ;  /* 0x0000001f0c007819 */ /* 0x002fe200000006ff */
[----:B------:R-:W-:Y:S01]  /*1d10*/  UMOV UR18, 0x0 ;  /* 0x0000000000127882 */ /* 0x000fe20000000000 */
[----:B------:R-:W-:Y:S01]  /*1d20*/  UMOV UR19, 0x10000000 ;  /* 0x1000000000137882 */ /* 0x000fe20000000000 */
[----:B------:R-:W-:Y:S01]  /*1d30*/  UMOV UR12, UR36 ;  /* 0x00000024000c7c82 */ /* 0x000fe20008000000 */
[----:B------:R3:W4:Y:S01]  /*1d40*/  SYNCS.PHASECHK.TRANS64.TRYWAIT P0, [UR8+0x30], R0 ;  /* 0x00003000ff0075a7 */ /* 0x0007220008001108 */
[----:B------:R-:W-:Y:S01]  /*1d50*/  USHF.L.U32 UR8, UR4, 0xe, URZ ;  /* 0x0000000e04087899 */ /* 0x000fe200080006ff */
[----:B------:R-:W-:-:S02]  /*1d60*/  UMOV UR9, UR33 ;  /* 0x0000002100097c82 */ /* 0x000fc40008000000 */
[----:B------:R-:W-:Y:S01]  /*1d70*/  UMOV UR4, 0xff0000 ;  /* 0x00ff000000047882 */ /* 0x000fe20000000000 */
[----:B------:R-:W-:Y:S02]  /*1d80*/  ULEA UR32, UR21, UR8, 0x1 ;  /* 0x0000000815207291 */ /* 0x000fe4000f8e08ff */
[----:B------:R-:W-:Y:S02]  /*1d90*/  UIADD3 UR8, UPT, UPT, UR6, 0x20400, UR8 ;  /* 0x0002040006087890 */ /* 0x000fe4000fffe008 */
[----:B------:R-:W-:Y:S01]  /*1da0*/  UIADD3 UR32, UPT, UPT, UR6, 0x8400, UR32 ;  /* 0x0000840006207890 */ /* 0x000fe2000fffe020 */
[----:B------:R-:W-:Y:S01]  /*1db0*/  UMOV UR10, UR34 ;  /* 0x00000022000a7c82 */ /* 0x000fe20008000000 */
[----:B------:R-:W-:Y:S01]  /*1dc0*/  UIADD3 UR7, UPT, UPT, UR7, 0x1, URZ ;  /* 0x0000000107077890 */ /* 0x000fe2000fffe0ff */
[----:B------:R-:W-:-:S03]  /*1dd0*/  UMOV UR13, UR24 ;  /* 0x00000018000d7c82 */ /* 0x000fc60008000000 */
[----:B------:R-:W-:-:S03]  /*1de0*/  UISETP.NE.AND UP0, UPT, UR7, UR24, UPT ;  /* 0x000000180700728c */ /* 0x000fc6000bf05270 */
[----:B------:R1:W-:Y:S01]  /*1df0*/  UTMALDG.3D.MULTICAST [UR32], [UR16], UR4, desc[UR18] ;  /* 0x00001220100073b4 */ /* 0x0003e20008011804 */
[----:B------:R3:W-:Y:S01]  /*1e00*/  UTMALDG.3D [UR8], [UR14], desc[UR18] ;  /* 0x000012080e0075b4 */ /* 0x0007e20008011000 */
[----:B-1----:R-:W-:-:S04]  /*1e10*/  UMOV UR4, UR5 ;  /* 0x0000000500047c82 */ /* 0x002fc80008000000 */
[----:B---3--:R-:W-:Y:S05]  /*1e20*/  BRA.U UP0, `(.L_x_31) ;  /* 0xfffffffd004c7547 */ /* 0x008fea000b83ffff */
.L_x_25:
[----:B------:R-:W-:Y:S01]  /*1e30*/  ULEA UR4, UR5, UR6, 0x3 ;  /* 0x0000000605047291 */ /* 0x000fe2000f8e18ff */
[----:B-1----:R-:W-:Y:S01]  /*1e40*/  SHF.L.U32 R0, R12, 0x1f, RZ ;  /* 0x0000001f0c007819 */ /* 0x002fe200000006ff */
[----:B------:R-:W-:Y:S01]  /*1e50*/  @!P1 SYNCS.ARRIVE.TRANS64.A1T0 RZ, [UR6+0xa8], RZ ;  /* 0x0000a8ffffff99a7 */ /* 0x000fe20008100006 */
[----:B------:R-:W-:-:S06]  /*1e60*/  UISETP.GT.AND UP0, UPT, UR41, UR40, UPT ;  /* 0x000000282900728c */ /* 0x000fcc000bf04270 */
[----:B--2-4-:R1:W2:Y:S03]  /*1e70*/  SYNCS.PHASECHK.TRANS64.TRYWAIT P0, [UR4+0x30], R0 ;  /* 0x00003000ff0075a7 */ /* 0x0142a60008001104 */
[----:B------:R-:W-:Y:S05]  /*1e80*/  BRA.U !UP0, `(.L_x_32) ;  /* 0x0000000108c07547 */ /* 0x000fea000b800000 */
[----:B------:R-:W-:Y:S01]  /*1e90*/  UIADD3 UR26, UPT, UPT, UR43, UR13, URZ ;  /* 0x0000000d2b1a7290 */ /* 0x000fe2000fffe0ff */
[----:B------:R-:W-:-:S11]  /*1ea0*/  UMOV UR4, UR5 ;  /* 0x0000000500047c82 */ /* 0x000fd60008000000 */
.L_x_38:
[----:B------:R-:W-:Y:S01]  /*1eb0*/  ULEA UR17, UR4, UR6, 0x3 ;  /* 0x0000000604117291 */ /* 0x000fe2000f8e18ff */
[----:B--2---:R-:W-:Y:S01]  /*1ec0*/  @!P3 MOV R2, 0x8000 ;  /* 0x000080000002b802 */ /* 0x004fe20000000f00 */
[----:B--2-4-:R-:W-:Y:S10]  /*1ed0*/  @P0 BRA `(.L_x_33) ;  /* 0x00000000000c0947 */ /* 0x014ff40003800000 */
[----:B------:R-:W-:-:S04]  /*1ee0*/  SHF.L.U32 R3, R12, 0x1f, RZ ;  /* 0x0000001f0c037819 */ /* 0x000fc800000006ff */
[----:B------:R-:W2:Y:S02]  /*1ef0*/  SYNCS.PHASECHK.TRANS64.TRYWAIT P0, [UR17+0x30], R3 ;  /* 0x00003003ff0075a7 */ /* 0x000ea40008001111 */
[----:B--2---:R-:W-:Y:S05]  /*1f00*/  @!P0 BRA `(.L_x_34) ;  /* 0x00000078000c8947 */ /* 0x004fea0003800000 */
.L_x_33:
[----:B------:R2:W-:Y:S01]  /*1f10*/  @!P3 SYNCS.ARRIVE.TRANS64 RZ, [UR17], R2 ;  /* 0x00000002ffffb9a7 */ /* 0x0005e20008000011 */
[----:B------:R-:W-:-:S04]  /*1f20*/  ULOP3.LUT UR5, UR25, 0x2, URZ, 0xfc, !UPT ;  /* 0x0000000219057892 */ /* 0x000fc8000f8efcff */
[----:B------:R-:W-:-:S09]  /*1f30*/  UISETP.NE.AND UP0, UPT, UR5, 0x2, UPT ;  /* 0x000000020500788c */ /* 0x000fd2000bf05270 */
[----:B------:R-:W-:Y:S05]  /*1f40*/  BRA.U UP0, `(.L_x_35) ;  /* 0x0000000100047547 */ /* 0x000fea000b800000 */
[----:B------:R-:W-:Y:S05]  /*1f50*/  BPT.TRAP 0x1 ;  /* 0x000000040000795c */ /* 0x000fea0000300000 */
.L_x_35:
[----:B------:R-:W-:Y:S04]  /*1f60*/  BSSY.RECONVERGENT B0, `(.L_x_36) ;  /* 0x0000003000007945 */ /* 0x000fe80003800200 */
[----:B------:R-:W-:Y:S05]  /*1f70*/  @P2 BRA `(.L_x_37) ;  /* 0x0000000000042947 */ /* 0x000fea0003800000 */
[----:B------:R-:W-:Y:S05]  /*1f80*/  BPT.TRAP 0x1 ;  /* 0x000000040000795c */ /* 0x000fea0000300000 */
.L_x_37:
[----:B------:R-:W-:Y:S05]  /*1f90*/  BSYNC.RECONVERGENT B0 ;  /* 0x0000000000007941 */ /* 0x000fea0003800200 */
.L_x_36:
[----:B------:R-:W-:Y:S02]  /*1fa0*/  UIADD3 UR5, UPT, UPT, UR4, 0x1, URZ ;  /* 0x0000000104057890 */ /* 0x000fe4000fffe0ff */
[----:B------:R-:W-:Y:S02]  /*1fb0*/  UIADD3 UR14, UP1, UPT, UR28, 0x80, URZ ;  /* 0x000000801c0e7890 */ /* 0x000fe4000ff3e0ff */
[----:B------:R-:W-:Y:S02]  /*1fc0*/  UISETP.NE.AND UP0, UPT, UR5, 0x6, UPT ;  /* 0x000000060500788c */ /* 0x000fe4000bf05270 */
[----:B------:R-:W-:Y:S02]  /*1fd0*/  USHF.L.U32 UR18, UR13, 0x6, URZ ;  /* 0x000000060d127899 */ /* 0x000fe400080006ff */
[----:B------:R-:W-:Y:S02]  /*1fe0*/  USEL UR8, URZ, 0x1, UP0 ;  /* 0x00000001ff087887 */ /* 0x000fe40008000000 */
[----:B------:R-:W-:-:S02]  /*1ff0*/  USEL UR5, UR5, URZ, UP0 ;  /* 0x000000ff05057287 */ /* 0x000fc40008000000 */
[----:B------:R-:W-:Y:S02]  /*2000*/  UIADD3 UR22, UP0, UPT, UR28, 0x180, URZ ;  /* 0x000001801c167890 */ /* 0x000fe4000ff1e0ff */
[----:B------:R-:W-:Y:S01]  /*2010*/  LOP3.LUT R12, R12, UR8, RZ, 0x3c, !PT ;  /* 0x000000080c0c7c12 */ /* 0x000fe2000f8e3cff */
[----:B------:R-:W-:Y:S02]  /*2020*/  USHF.L.U32 UR8, UR4, 0xe, URZ ;  /* 0x0000000e04087899 */ /* 0x000fe400080006ff */
[----:B------:R-:W-:Y:S01]  /*2030*/  ULEA UR7, UR5, UR6, 0x3 ;  /* 0x0000000605077291 */ /* 0x000fe2000f8e18ff */
[----:B-1----:R-:W-:Y:S01]  /*2040*/  SHF.L.U32 R0, R12, 0x1f, RZ ;  /* 0x0000001f0c007819 */ /* 0x002fe200000006ff */
[----:B------:R-:W-:Y:S02]  /*2050*/  ULEA UR16, UR21, UR8, 0x1 ;  /* 0x0000000815107291 */ /* 0x000fe4000f8e08ff */
[----:B------:R-:W-:Y:S02]  /*2060*/  UIADD3.X UR15, UPT, UPT, URZ, UR29, URZ, UP1, !UPT ;  /* 0x0000001dff0f7290 */ /* 0x000fe40008ffe4ff */
[----:B------:R-:W-:-:S02]  /*2070*/  UIADD3 UR16, UPT, UPT, UR6, 0x8400, UR16 ;  /* 0x0000840006107890 */ /* 0x000fc4000fffe010 */
[----:B------:R-:W-:Y:S01]  /*2080*/  UIADD3 UR8, UPT, UPT, UR6, 0x20400, UR8 ;  /* 0x0002040006087890 */ /* 0x000fe2000fffe008 */
[----:B------:R3:W4:Y:S01]  /*2090*/  SYNCS.PHASECHK.TRANS64.TRYWAIT P0, [UR7+0x30], R0 ;  /* 0x00003000ff0075a7 */ /* 0x0007220008001107 */
[----:B------:R-:W-:Y:S01]  /*20a0*/  UIADD3.X UR23, UPT, UPT, URZ, UR29, URZ, UP0, !UPT ;  /* 0x0000001dff177290 */ /* 0x000fe200087fe4ff */
[----:B------:R-:W-:Y:S01]  /*20b0*/  UMOV UR4, 0xff0000 ;  /* 0x00ff000000047882 */ /* 0x000fe20000000000 */
[----:B------:R-:W-:Y:S01]  /*20c0*/  UMOV UR30, 0x0 ;  /* 0x00000000001e7882 */ /* 0x000fe20000000000 */
[----:B------:R-:W-:Y:S01]  /*20d0*/  UMOV UR31, 0x10000000 ;  /* 0x10000000001f7882 */ /* 0x000fe20000000000 */
[----:B------:R-:W-:Y:S01]  /*20e0*/  UMOV UR19, UR35 ;  /* 0x0000002300137c82 */ /* 0x000fe20008000000 */
[----:B------:R-:W-:Y:S01]  /*20f0*/  UMOV UR20, UR36 ;  /* 0x0000002400147c82 */ /* 0x000fe20008000000 */
[----:B------:R-:W-:Y:S01]  /*2100*/  UMOV UR12, UR36 ;  /* 0x00000024000c7c82 */ /* 0x000fe20008000000 */
[----:B------:R-:W-:Y:S01]  /*2110*/  UMOV UR9, UR17 ;  /* 0x0000001100097c82 */ /* 0x000fe20008000000 */
[----:B------:R-:W-:Y:S01]  /*2120*/  UMOV UR10, UR18 ;  /* 0x00000012000a7c82 */ /* 0x000fe20008000000 */
[----:B------:R1:W-:Y:S01]  /*2130*/  UTMALDG.3D.MULTICAST [UR16], [UR14], UR4, desc[UR30] ;  /* 0x00001e100e0073b4 */ /* 0x0003e20008011804 */
[----:B------:R-:W-:-:S04]  /*2140*/  UIADD3 UR13, UPT, UPT, UR13, 0x1, URZ ;  /* 0x000000010d0d7890 */ /* 0x000fc8000fffe0ff */
[----:B------:R-:W-:Y:S01]  /*2150*/  UISETP.NE.AND UP0, UPT, UR13, UR26, UPT ;  /* 0x0000001a0d00728c */ /* 0x000fe2000bf05270 */
[----:B------:R3:W-:Y:S01]  /*2160*/  UTMALDG.3D [UR8], [UR22], desc[UR30] ;  /* 0x00001e08160075b4 */ /* 0x0007e20008011000 */
[----:B-1----:R-:W-:-:S07]  /*2170*/  UMOV UR4, UR5 ;  /* 0x0000000500047c82 */ /* 0x002fce0008000000 */
[----:B---3--:R-:W-:Y:S05]  /*2180*/  BRA.U UP0, `(.L_x_38) ;  /* 0xfffffffd00487547 */ /* 0x008fea000b83ffff */
.L_x_32:
[C---:B------:R-:W-:Y:S01]  /*2190*/  LEA R3, R11.reuse, UR6, 0x3 ;  /* 0x000000060b037c11 */ /* 0x040fe2000f8e18ff */
[----:B------:R-:W-:Y:S01]  /*21a0*/  NOP ;  /* 0x0000000000007918 */ /* 0x000fe20000000000 */
[----:B-1----:R-:W-:Y:S02]  /*21b0*/  SHF.L.U32 R0, R10, 0x1f, RZ ;  /* 0x0000001f0a007819 */ /* 0x002fe400000006ff */
[----:B------:R-:W-:Y:S02]  /*21c0*/  LEA R5, R11, UR6, 0x4 ;  /* 0x000000060b057c11 */ /* 0x000fe4000f8e20ff */
[----:B--2-4-:R-:W1:Y:S02]  /*21d0*/  SYNCS.PHASECHK.TRANS64.TRYWAIT P0, [R3+URZ+0xb0], R0 ;  /* 0x0000b000030075a7 */ /* 0x014e6400080011ff */
[----:B-1----:R-:W-:Y:S05]  /*21e0*/  @!P0 BRA `(.L_x_39) ;  /* 0x00000074006c8947 */ /* 0x002fea0003800000 */
.L_x_143:
[----:B------:R-:W2:Y:S01]  /*21f0*/  LDS.128 R4, [R5+0x140] ;  /* 0x0001400005047984 */ /* 0x000ea20000000c00 */
[----:B------:R-:W-:Y:S01]  /*2200*/  UISETP.GE.AND UP0, UPT, UR42, 0x1, UPT ;  /* 0x000000012a00788c */ /* 0x000fe2000bf06270 */
[----:B------:R-:W-:Y:S01]  /*2210*/  @!PT LDS RZ, [RZ] ;  /* 0x00000000fffff984 */ /* 0x000fe20000000800 */
[----:B------:R-:W-:Y:S01]  /*2220*/  @!PT LDS RZ, [RZ] ;  /* 0x00000000fffff984 */ /* 0x000fe20000000800 */
[----:B------:R-:W-:Y:S01]  /*2230*/  @!PT LDS RZ, [RZ] ;  /* 0x00000000fffff984 */ /* 0x000fe20000000800 */
[----:B------:R-:W-:Y:S01]  /*2240*/  @!PT LDS RZ, [RZ] ;  /* 0x00000000fffff984 */ /* 0x000fe20000000800 */
[----:B------:R3:W-:Y:S06]  /*2250*/  MEMBAR.ALL.CTA ;  /* 0x0000000000007992 */ /* 0x0007ec0000008000 */
[----:B---3--:R-:W3:Y:S01]  /*2260*/  FENCE.VIEW.ASYNC.S ;  /* 0x00000000000073c6 */ /* 0x008ee20000000000 */
[----:B--2---:R-:W-:-:S13]  /*2270*/  LOP3.LUT P0, RZ, R6, 0x1, RZ, 0xc0, !PT ;  /* 0x0000000106ff7812 */ /* 0x004fda000780c0ff */
[----:B---3--:R-:W-:Y:S01]  /*2280*/  VOTEU.ANY UP1, P0 ;  /* 0x0000000000ff7886 */ /* 0x008fe20000020100 */
[----:B------:R-:W-:-:S13]  /*2290*/  PLOP3.LUT P0, PT, PT, PT, UP1, 0x80, 0x8 ;  /* 0x000000000008781c */ /* 0x000fda0003f0f018 */
[----:B-1----:R-:W-:Y:S02]  /*22a0*/  @P0 LOP3.LUT R0, R5, 0xffff, RZ, 0xc0, !PT ;  /* 0x0000ffff05000812 */ /* 0x002fe400078ec0ff */
[----:B------:R-:W-:Y:S02]  /*22b0*/  @P0 MOV R2, R4 ;  /* 0x0000000400020202 */ /* 0x000fe40000000f00 */
[----:B------:R-:W-:Y:S01]  /*22c0*/  @P0 R2UR UR7, R0 ;  /* 0x00000000000702ca */ /* 0x000fe200000e0000 */
[----:B------:R-:W-:Y:S01]  /*22d0*/  VIADD R0, R3, 0xc0 ;  /* 0x000000c003007836 */ /* 0x000fe20000000000 */
[----:B------:R-:W-:Y:S02]  /*22e0*/  @P0 SHF.R.U32.HI R4, RZ, 0x10, R5 ;  /* 0x00000010ff040819 */ /* 0x000fe40000011605 */
[----:B------:R-:W-:Y:S02]  /*22f0*/  @P0 R2UR UR8, R2 ;  /* 0x00000000020802ca */ /* 0x000fe400000e0000 */
[----:B------:R-:W-:-:S02]  /*2300*/  PRMT R0, RZ, 0x654, R0 ;  /* 0x00000654ff007816 */ /* 0x000fc40000000000 */
[----:B------:R-:W-:Y:S02]  /*2310*/  @P0 R2UR UR4, R4 ;  /* 0x00000000040402ca */ /* 0x000fe400000e0000 */
[----:B------:R1:W-:Y:S03]  /*2320*/  SYNCS.ARRIVE.TRANS64.RED.A1T0 RZ, [R0+URZ], RZ ;  /* 0x000000ff00ff79a7 */ /* 0x0003e600081004ff */
[----:B------:R-:W-:-:S04]  /*2330*/  @UP1 UMOV UR27, UR7 ;  /* 0x00000007001b1c82 */ /* 0x000fc80008000000 */
[----:B------:R-:W-:-:S04]  /*2340*/  @UP1 UMOV UR37, UR8 ;  /* 0x0000000800251c82 */ /* 0x000fc80008000000 */
[----:B------:R-:W-:Y:S01]  /*2350*/  @UP1 UMOV UR36, UR4 ;  /* 0x0000000400241c82 */ /* 0x000fe20008000000 */
[----:B------:R-:W-:Y:S05]  /*2360*/  BRA.U !UP0, `(.L_x_40) ;  /* 0x0000000108d47547 */ /* 0x000fea000b800000 */
[----:B------:R-:W2:Y:S01]  /*2370*/  LDCU.128 UR12, c[0x0][0xb10] ;  /* 0x00016200ff0c77ac */ /* 0x000ea20008000c00 */
[----:B------:R-:W3:Y:S01]  /*2380*/  LDCU UR26, c[0x0][0xb20] ;  /* 0x00016400ff1a77ac */ /* 0x000ee20008000800 */
[----:B------:R-:W4:Y:S01]  /*2390*/  LDCU UR20, c[0x0][0xb0c] ;  /* 0x00016180ff1477ac */ /* 0x000f220008000800 */
[----:B------:R-:W1:Y:S01]  /*23a0*/  LDCU.64 UR10, c[0x0][0xb28] ;  /* 0x00016500ff0a77ac */ /* 0x000e620008000a00 */
[----:B------:R-:W-:Y:S02]  /*23b0*/  UISETP.NE.AND UP3, UPT, UR42, 0x1, UPT ;  /* 0x000000012a00788c */ /* 0x000fe4000bf65270 */
[----:B--2---:R-:W-:Y:S02]  /*23c0*/  UIMAD.WIDE.U32 UR16, UR38, UR15, URZ ;  /* 0x0000000f261072a5 */ /* 0x004fe4000f8e00ff */
[----:B------:R-:W-:Y:S02]  /*23d0*/  UIMAD.WIDE.U32 UR8, UR39, UR12, URZ ;  /* 0x0000000c270872a5 */ /* 0x000fe4000f8e00ff */
[----:B------:R-:W-:-:S02]  /*23e0*/  UISETP.NE.AND UP0, UPT, UR14, 0x1, UPT ;  /* 0x000000010e00788c */ /* 0x000fc4000bf05270 */
[----:B------:R-:W-:Y:S01]  /*23f0*/  UIMAD.WIDE.U32 UR22, UR27, UR15, URZ ;  /* 0x0000000f1b1672a5 */ /* 0x000fe2000f8e00ff */
[----:B------:R-:W-:Y:S02]  /*2400*/  UMOV UR16, UR17 ;  /* 0x0000001100107c82 */ /* 0x000fe40008000000 */
[----:B------:R-:W-:Y:S01]  /*2410*/  UMOV UR8, UR9 ;  /* 0x0000000900087c82 */ /* 0x000fe20008000000 */
[----:B---3--:R-:W-:Y:S02]  /*2420*/  USHF.R.U32.HI UR16, URZ, UR26, UR16 ;  /* 0x0000001aff107299 */ /* 0x008fe40008011610 */
[----:B----4-:R-:W-:Y:S02]  /*2430*/  UISETP.NE.AND UP2, UPT, UR20, 0x1, UPT ;  /* 0x000000011400788c */ /* 0x010fe4000bf45270 */
[----:B------:R-:W-:Y:S02]  /*2440*/  USHF.R.U32.HI UR8, URZ, UR13, UR8 ;  /* 0x0000000dff087299 */ /* 0x000fe40008011608 */
[----:B------:R-:W-:-:S02]  /*2450*/  USEL UR7, UR38, UR16, !UP0 ;  /* 0x0000001026077287 */ /* 0x000fc4000c000000 */
[----:B------:R-:W-:Y:S02]  /*2460*/  USEL UR8, UR39, UR8, !UP2 ;  /* 0x0000000827087287 */ /* 0x000fe4000d000000 */
[----:B-1----:R-:W-:Y:S01]  /*2470*/  UIMAD.WIDE.U32 UR16, UR7, UR10, URZ ;  /* 0x0000000a071072a5 */ /* 0x002fe2000f8e00ff */
[----:B------:R-:W-:Y:S01]  /*2480*/  UMOV UR4, UR23 ;  /* 0x0000001700047c82 */ /* 0x000fe20008000000 */
[----:B------:R-:W-:Y:S02]  /*2490*/  UIMAD.WIDE.U32 UR18, UR37, UR12, URZ ;  /* 0x0000000c251272a5 */ /* 0x000fe4000f8e00ff */
[----:B------:R-:W-:-:S03]  /*24a0*/  UIMAD.WIDE.U32 UR22, UR8, UR10, URZ ;  /* 0x0000000a081672a5 */ /* 0x000fc6000f8e00ff */
[----:B------:R-:W-:Y:S01]  /*24b0*/  UMOV UR16, UR17 ;  /* 0x0000001100107c82 */ /* 0x000fe20008000000 */
[----:B------:R-:W-:Y:S02]  /*24c0*/  USHF.R.U32.HI UR4, URZ, UR26, UR4 ;  /* 0x0000001aff047299 */ /* 0x000fe40008011604 */
[----:B------:R-:W-:Y:S01]  /*24d0*/  @UP3 USHF.R.U32.HI UR7, URZ, UR11, UR16 ;  /* 0x0000000bff073299 */ /* 0x000fe20008011610 */
[----:B------:R-:W-:Y:S01]  /*24e0*/  UMOV UR18, UR19 ;  /* 0x0000001300127c82 */ /* 0x000fe20008000000 */
[----:B------:R-:W-:Y:S01]  /*24f0*/  UMOV UR22, UR23 ;  /* 0x0000001700167c82 */ /* 0x000fe20008000000 */
[----:B------:R-:W-:Y:S02]  /*2500*/  USHF.R.U32.HI UR13, URZ, UR13, UR18 ;  /* 0x0000000dff0d7299 */ /* 0x000fe40008011612 */
[----:B------:R-:W-:Y:S02]  /*2510*/  USEL UR4, UR27, UR4, !UP0 ;  /* 0x000000041b047287 */ /* 0x000fe4000c000000 */
[----:B------:R-:W-:-:S02]  /*2520*/  @UP3 USHF.R.U32.HI UR8, URZ, UR11, UR22 ;  /* 0x0000000bff083299 */ /* 0x000fc40008011616 */
[----:B------:R-:W-:Y:S02]  /*2530*/  UIMAD UR9, UR42, UR7, URZ ;  /* 0x000000072a0972a4 */ /* 0x000fe4000f8e02ff */
[----:B------:R-:W-:Y:S02]  /*2540*/  USEL UR7, UR37, UR13, !UP2 ;  /* 0x0000000d25077287 */ /* 0x000fe4000d000000 */
[----:B------:R-:W-:Y:S02]  /*2550*/  UIMAD UR12, UR42, UR8, URZ ;  /* 0x000000082a0c72a4 */ /* 0x000fe4000f8e02ff */
[----:B------:R-:W-:Y:S02]  /*2560*/  UISETP.GE.AND UP0, UPT, UR4, UR9, UPT ;  /* 0x000000090400728c */ /* 0x000fe4000bf06270 */
[----:B------:R-:W-:Y:S02]  /*2570*/  UIMAD.WIDE.U32 UR16, UR4, UR10, URZ ;  /* 0x0000000a041072a5 */ /* 0x000fe4000f8e00ff */
[----:B------:R-:W-:-:S02]  /*2580*/  UISETP.GE.OR UP0, UPT, UR7, UR12, UP0 ;  /* 0x0000000c0700728c */ /* 0x000fc40008706670 */
        /* <DEDUP_REMOVED lines=19> */
.L_x_40:
[----:B------:R-:W2:Y:S02]  /*26c0*/  LDCU UR4, c[0x0][0xb30] ;  /* 0x00016600ff0477ac */ /* 0x000ea40008000800 */
[----:B--2---:R-:W-:-:S09]  /*26d0*/  UISETP.NE.AND UP0, UPT, UR4, 0x1, UPT ;  /* 0x000000010400788c */ /* 0x004fd2000bf05270 */
[----:B------:R-:W-:Y:S05]  /*26e0*/  BRA.U UP0, `(.L_x_41) ;  /* 0x0000000100447547 */ /* 0x000fea000b800000 */
[----:B------:R-:W2:Y:S01]  /*26f0*/  LDCU.128 UR12, c[0x0][0xb10] ;  /* 0x00016200ff0c77ac */ /* 0x000ea20008000c00 */
[----:B------:R-:W3:Y:S01]  /*2700*/  LDCU UR16, c[0x0][0xb0c] ;  /* 0x00016180ff1077ac */ /* 0x000ee20008000800 */
[----:B------:R-:W4:Y:S01]  /*2710*/  LDCU UR17, c[0x0][0xb20] ;  /* 0x00016400ff1177ac */ /* 0x000f220008000800 */
[----:B--2---:R-:W-:Y:S02]  /*2720*/  UIMAD.WIDE.U32 UR10, UR37, UR12, URZ ;  /* 0x0000000c250a72a5 */ /* 0x004fe4000f8e00ff */
[----:B------:R-:W-:Y:S02]  /*2730*/  UIMAD.WIDE.U32 UR8, UR27, UR15, URZ ;  /* 0x0000000f1b0872a5 */ /* 0x000fe4000f8e00ff */
[----:B---3--:R-:W-:Y:S02]  /*2740*/  UISETP.NE.AND UP2, UPT, UR16, 0x1, UPT ;  /* 0x000000011000788c */ /* 0x008fe4000bf45270 */
[----:B------:R-:W-:Y:S01]  /*2750*/  UISETP.NE.AND UP0, UPT, UR14, 0x1, UPT ;  /* 0x000000010e00788c */ /* 0x000fe2000bf05270 */
[----:B------:R-:W-:-:S02]  /*2760*/  UMOV UR7, UR11 ;  /* 0x0000000b00077c82 */ /* 0x000fc40008000000 */
[----:B------:R-:W-:Y:S01]  /*2770*/  UMOV UR4, UR9 ;  /* 0x0000000900047c82 */ /* 0x000fe20008000000 */
[----:B------:R-:W-:Y:S02]  /*2780*/  USHF.R.U32.HI UR7, URZ, UR13, UR7 ;  /* 0x0000000dff077299 */ /* 0x000fe40008011607 */
[----:B----4-:R-:W-:Y:S02]  /*2790*/  USHF.R.U32.HI UR4, URZ, UR17, UR4 ;  /* 0x00000011ff047299 */ /* 0x010fe40008011604 */
[----:B------:R-:W-:Y:S02]  /*27a0*/  USEL UR7, UR37, UR7, !UP2 ;  /* 0x0000000725077287 */ /* 0x000fe4000d000000 */
[----:B------:R-:W-:-:S04]  /*27b0*/  USEL UR4, UR27, UR4, !UP0 ;  /* 0x000000041b047287 */ /* 0x000fc8000c000000 */
[----:B------:R-:W-:Y:S02]  /*27c0*/  UIADD3 UR8, UPT, UPT, UR7, -UR4, URZ ;  /* 0x8000000407087290 */ /* 0x000fe4000fffe0ff */
[----:B------:R-:W-:Y:S02]  /*27d0*/  UIADD3 UR4, UPT, UPT, -UR7, UR4, URZ ;  /* 0x0000000407047290 */ /* 0x000fe4000fffe1ff */
[----:B------:R-:W-:Y:S02]  /*27e0*/  UIMAD UR27, UR8, UR14, UR27 ;  /* 0x0000000e081b72a4 */ /* 0x000fe4000f8e021b */
[----:B------:R-:W-:-:S12]  /*27f0*/  UIMAD UR37, UR4, UR16, UR37 ;  /* 0x00000010042572a4 */ /* 0x000fd8000f8e0225 */
.L_x_41:
[----:B------:R-:W-:Y:S01]  /*2800*/  VIADD R11, R11, 0x1 ;  /* 0x000000010b0b7836 */ /* 0x000fe20000000000 */
[----:B------:R-:W-:Y:S01]  /*2810*/  R2UR UR4, R82 ;  /* 0x00000000520472ca */ /* 0x000fe200000e0000 */
[----:B------:R-:W-:Y:S01]  /*2820*/  UIADD3 UR20, UPT, UPT, UR27, UR63, URZ ;  /* 0x0000003f1b147290 */ /* 0x000fe2000fffe0ff */
[----:B------:R-:W-:Y:S02]  /*2830*/  PLOP3.LUT P1, PT, PT, PT, PT, 0x80, 0x8 ;  /* 0x000000000008781c */ /* 0x000fe40003f2f070 */
[----:B------:R-:W-:-:S04]  /*2840*/  ISETP.NE.AND P0, PT, R11, 0x2, PT ;  /* 0x000000020b00780c */ /* 0x000fc80003f05270 */
[----:B------:R-:W-:Y:S02]  /*2850*/  SEL R3, RZ, 0x1, P0 ;  /* 0x00000001ff037807 */ /* 0x000fe40000000000 */
[----:B------:R-:W-:Y:S02]  /*2860*/  SEL R11, R11, RZ, P0 ;  /* 0x000000ff0b0b7207 */ /* 0x000fe40000000000 */
[----:B------:R-:W-:Y:S01]  /*2870*/  LOP3.LUT R10, R10, R3, RZ, 0x3c, !PT ;  /* 0x000000030a0a7212 */ /* 0x000fe200078e3cff */
[----:B------:R-:W-:Y:S01]  /*2880*/  UIADD3 UR16, UPT, UPT, UR37, UR4, URZ ;  /* 0x0000000425107290 */ /* 0x000fe2000fffe0ff */
[----:B------:R-:W-:Y:S11]  /*2890*/  BRA.U UP1, `(.L_x_42) ;  /* 0xfffffff101407547 */ /* 0x000ff6000b83ffff */
[----:B------:R-:W-:Y:S01]  /*28a0*/  UIADD3 UR7, UPT, UPT, UR6, 0x30, URZ ;  /* 0x0000003006077890 */ /* 0x000fe2000fffe0ff */
[----:B------:R-:W-:-:S03]  /*28b0*/  SHF.L.U32 R3, R12, 0x1f, RZ ;  /* 0x0000001f0c037819 */ /* 0x000fc600000006ff */
[----:B------:R-:W-:-:S09]  /*28c0*/  ULEA UR4, UR5, UR7, 0x3 ;  /* 0x0000000705047291 */ /* 0x000fd2000f8e18ff */
[----:B------:R-:W2:Y:S02]  /*28d0*/  SYNCS.PHASECHK.TRANS64.TRYWAIT P0, [UR4], R3 ;  /* 0x00000003ff0075a7 */ /* 0x000ea40008001104 */
[----:B--2---:R-:W-:Y:S05]  /*28e0*/  @!P0 BRA `(.L_x_43) ;  /* 0x0000006c00c08947 */ /* 0x004fea0003800000 */
.L_x_145:
[----:B------:R-:W-:-:S04]  /*28f0*/  UIADD3 UR4, UPT, UPT, UR5, 0x1, URZ ;  /* 0x0000000105047890 */ /* 0x000fc8000fffe0ff */
[----:B------:R-:W-:-:S04]  /*2900*/  UISETP.NE.AND UP0, UPT, UR4, 0x6, UPT ;  /* 0x000000060400788c */ /* 0x000fc8000bf05270 */
[----:B------:R-:W-:Y:S02]  /*2910*/  USEL UR6, URZ, 0x1, UP0 ;  /* 0x00000001ff067887 */ /* 0x000fe40008000000 */
[----:B------:R-:W-:-:S04]  /*2920*/  USEL UR4, UR4, URZ, UP0 ;  /* 0x000000ff04047287 */ /* 0x000fc80008000000 */
[----:B------:R-:W-:Y:S01]  /*2930*/  ULEA UR5, UR4, UR7, 0x3 ;  /* 0x0000000704057291 */ /* 0x000fe2000f8e18ff */
[----:B------:R-:W-:-:S04]  /*2940*/  LOP3.LUT R2, R12, UR6, RZ, 0x3c, !PT ;  /* 0x000000060c027c12 */ /* 0x000fc8000f8e3cff */
[----:B-1----:R-:W-:-:S04]  /*2950*/  SHF.L.U32 R3, R2, 0x1f, RZ ;  /* 0x0000001f02037819 */ /* 0x002fc800000006ff */
[----:B------:R-:W1:Y:S02]  /*2960*/  SYNCS.PHASECHK.TRANS64.TRYWAIT P0, [UR5], R3 ;  /* 0x00000003ff0075a7 */ /* 0x000e640008001105 */
[----:B-1----:R-:W-:Y:S05]  /*2970*/  @!P0 BRA `(.L_x_44) ;  /* 0x0000006c00b48947 */ /* 0x002fea0003800000 */
.L_x_147:
        /* <DEDUP_REMOVED lines=9> */
.L_x_149:
        /* <DEDUP_REMOVED lines=9> */
.L_x_151:
        /* <DEDUP_REMOVED lines=9> */
.L_x_153:
[----:B------:R-:W-:-:S04]  /*2b30*/  UIADD3 UR4, UPT, UPT, UR4, 0x1, URZ ;  /* 0x0000000104047890 */ /* 0x000fc8000fffe0ff */
[----:B------:R-:W-:-:S04]  /*2b40*/  UISETP.NE.AND UP0, UPT, UR4, 0x6, UPT ;  /* 0x000000060400788c */ /* 0x000fc8000bf05270 */
[----:B------:R-:W-:Y:S02]  /*2b50*/  USEL UR5, URZ, 0x1, UP0 ;  /* 0x00000001ff057887 */ /* 0x000fe40008000000 */
[----:B------:R-:W-:-:S04]  /*2b60*/  USEL UR4, UR4, URZ, UP0 ;  /* 0x000000ff04047287 */ /* 0x000fc80008000000 */
[----:B------:R-:W-:Y:S01]  /*2b70*/  ULEA UR4, UR4, UR7, 0x3 ;  /* 0x0000000704047291 */ /* 0x000fe2000f8e18ff */
[----:B-1----:R-:W-:-:S04]  /*2b80*/  LOP3.LUT R3, R2, UR5, RZ, 0x3c, !PT ;  /* 0x0000000502037c12 */ /* 0x002fc8000f8e3cff */
[----:B------:R-:W-:Y:S01]  /*2b90*/  SHF.L.U32 R3, R3, 0x1f, RZ ;  /* 0x0000001f03037819 */ /* 0x000fe200000006ff */
[----:B------:R-:W-:-:S07]  /*2ba0*/  IMAD.U32 R0, RZ, RZ, UR4 ;  /* 0x00000004ff007e24 */ /* 0x000fce000f8e00ff */
.L_x_48:
[----:B-1----:R1:W2:Y:S02]  /*2bb0*/  SYNCS.PHASECHK.TRANS64.TRYWAIT P0, [R0+URZ], R3 ;  /* 0x00000003000075a7 */ /* 0x0022a400080011ff */
[----:B--2---:R-:W-:Y:S05]  /*2bc0*/  @!P0 NANOSLEEP.SYNCS 0x989680 ;  /* 0x009896800000895d */ /* 0x004fea0003900000 */
[----:B------:R-:W2:Y:S02]  /*2bd0*/  @!P0 SYNCS.PHASECHK.TRANS64 P0, [R0+URZ], R3 ;  /* 0x00000003000085a7 */ /* 0x000ea400080010ff */
[----:B--2---:R-:W-:Y:S05]  /*2be0*/  @P0 EXIT ;  /* 0x000000000000094d */ /* 0x004fea0003800000 */
[----:B------:R-:W-:Y:S05]  /*2bf0*/  BRA `(.L_x_48) ;  /* 0xfffffffc00ec7947 */ /* 0x000fea000383ffff */
.L_x_22:
[----:B------:R-:W-:-:S04]  /*2c00*/  UISETP.NE.AND UP0, UPT, UR47, URZ, UPT ;  /* 0x000000ff2f00728c */ /* 0x000fc8000bf05270 */
[----:B------:R-:W-:-:S09]  /*2c10*/  UISETP.NE.OR UP0, UPT, UR17, 0x1, UP0 ;  /* 0x000000011100788c */ /* 0x000fd20008705670 */
[----:B------:R-:W-:Y:S05]  /*2c20*/  BRA.U UP0, `(.L_x_49) ;  /* 0x0000000500487547 */ /* 0x000fea000b800000 */
[----:B------:R-:W-:Y:S01]  /*2c30*/  ISETP.GE.U32.AND P2, PT, R0, 0x8, PT ;  /* 0x000000080000780c */ /* 0x000fe20003f46070 */
[----:B------:R-:W-:Y:S01]  /*2c40*/  IMAD.MOV.U32 R12, RZ, RZ, 0x1 ;  /* 0x00000001ff0c7424 */ /* 0x000fe200078e00ff */
[----:B------:R-:W-:Y:S02]  /*2c50*/  CS2R R10, SRZ ;  /* 0x00000000000a7805 */ /* 0x000fe4000001ff00 */
[----:B------:R-:W-:Y:S01]  /*2c60*/  CS2R R8, SRZ ;  /* 0x0000000000087805 */ /* 0x000fe2000001ff00 */
[----:B------:R-:W-:Y:S01]  /*2c70*/  UMOV UR6, 0x400 ;  /* 0x0000040000067882 */ /* 0x000fe20000000000 */
[----:B------:R-:W-:Y:S01]  /*2c80*/  UMOV UR5, URZ ;  /* 0x000000ff00057c82 */ /* 0x000fe20008000000 */
[----:B------:R-:W-:-:S12]  /*2c90*/  ULEA UR6, UR47, UR6, 0x18 ;  /* 0x000000062f067291 */ /* 0x000fd8000f8ec0ff */
.L_x_53:
[----:B------:R-:W-:Y:S02]  /*2ca0*/  LEA R2, R8, UR6, 0x3 ;  /* 0x0000000608027c11 */ /* 0x000fe4000f8e18ff */
[----:B------:R-:W-:-:S03]  /*2cb0*/  SHF.L.U32 R5, R9, 0x1f, RZ ;  /* 0x0000001f09057819 */ /* 0x000fc600000006ff */
[----:B------:R-:W-:Y:S01]  /*2cc0*/  VIADD R4, R2, 0x120 ;  /* 0x0000012002047836 */ /* 0x000fe20000000000 */
[----:B------:R-:W1:Y:S02]  /*2cd0*/  SYNCS.PHASECHK.TRANS64.TRYWAIT P0, [R2+URZ+0x110], R5 ;  /* 0x00011005020075a7 */ /* 0x000e6400080011ff */
[----:B-1----:R-:W-:Y:S05]  /*2ce0*/  @!P0 BRA `(.L_x_50) ;  /* 0x0000006c00388947 */ /* 0x002fea0003800000 */
.L_x_154:
[----:B------:R-:W-:Y:S01]  /*2cf0*/  ULEA UR4, UR5, UR6, 0x3 ;  /* 0x0000000605047291 */ /* 0x000fe2000f8e18ff */
[----:B------:R-:W-:Y:S02]  /*2d00*/  PRMT R4, RZ, 0x654, R4 ;  /* 0x00000654ff047816 */ /* 0x000fe40000000004 */
[----:B-1----:R-:W-:Y:S01]  /*2d10*/  SHF.L.U32 R5, R12, 0x1f, RZ ;  /* 0x0000001f0c057819 */ /* 0x002fe200000006ff */
[----:B------:R-:W-:Y:S01]  /*2d20*/  UIADD3 UR7, UPT, UPT, UR4, 0xb0, URZ ;  /* 0x000000b004077890 */ /* 0x000fe2000fffe0ff */
[----:B------:R1:W-:Y:S05]  /*2d30*/  SYNCS.ARRIVE.TRANS64.RED.A1T0 RZ, [R4+URZ], RZ ;  /* 0x000000ff04ff79a7 */ /* 0x0003ea00081004ff */
[----:B------:R-:W-:Y:S01]  /*2d40*/  IMAD.U32 R7, RZ, RZ, UR7 ;  /* 0x00000007ff077e24 */ /* 0x000fe2000f8e00ff */
[----:B------:R-:W2:Y:S04]  /*2d50*/  SYNCS.PHASECHK.TRANS64.TRYWAIT P0, [UR4+0xc0], R5 ;  /* 0x0000c005ff0075a7 */ /* 0x000ea80008001104 */
[----:B------:R-:W-:Y:S01]  /*2d60*/  PRMT R6, R0, 0x654, R7 ;  /* 0x0000065400067816 */ /* 0x000fe20000000007 */
[----:B-1----:R-:W-:Y:S01]  /*2d70*/  @!P2 IMAD.MOV.U32 R4, RZ, RZ, 0x10 ;  /* 0x00000010ff04a424 */ /* 0x002fe200078e00ff */
[----:B--2---:R-:W-:Y:S06]  /*2d80*/  @!P0 BRA `(.L_x_51) ;  /* 0x0000006c00248947 */ /* 0x004fec0003800000 */
.L_x_156:
[----:B------:R-:W-:Y:S01]  /*2d90*/  ULEA UR8, UR5, UR6, 0x4 ;  /* 0x0000000605087291 */ /* 0x000fe2000f8e20ff */
[----:B------:R-:W-:Y:S01]  /*2da0*/  SEL R3, R6, R3, !P2 ;  /* 0x0000000306037207 */ /* 0x000fe20005000000 */
[----:B------:R-:W-:Y:S01]  /*2db0*/  UIADD3 UR9, UPT, UPT, UR4, 0xb0, URZ ;  /* 0x000000b004097890 */ /* 0x000fe2000fffe0ff */
[----:B-1----:R-:W-:Y:S01]  /*2dc0*/  LEA R2, R11, UR6, 0x3 ;  /* 0x000000060b027c11 */ /* 0x002fe2000f8e18ff */
[----:B------:R-:W-:Y:S01]  /*2dd0*/  UIADD3 UR8, UPT, UPT, UR8, 0x140, URZ ;  /* 0x0000014008087890 */ /* 0x000fe2000fffe0ff */
[----:B------:R-:W-:Y:S01]  /*2de0*/  SHF.L.U32 R5, R10, 0x1f, RZ ;  /* 0x0000001f0a057819 */ /* 0x000fe200000006ff */
[----:B------:R1:W-:Y:S01]  /*2df0*/  @!P2 SYNCS.ARRIVE.TRANS64.RED RZ, [R3+URZ], R4 ;  /* 0x0000000403ffa9a7 */ /* 0x0003e200080004ff */
[----:B------:R-:W-:Y:S01]  /*2e00*/  UIADD3 UR4, UPT, UPT, UR5, 0x1, URZ ;  /* 0x0000000105047890 */ /* 0x000fe2000fffe0ff */
[----:B------:R-:W-:-:S03]  /*2e10*/  VIADD R8, R8, 0x1 ;  /* 0x0000000108087836 */ /* 0x000fc60000000000 */
[----:B------:R-:W-:Y:S02]  /*2e20*/  UISETP.NE.AND UP0, UPT, UR4, 0x2, UPT ;  /* 0x000000020400788c */ /* 0x000fe4000bf05270 */
[----:B------:R-:W-:Y:S06]  /*2e30*/  UGETNEXTWORKID.BROADCAST [UR8], [UR9] ;  /* 0x00000000080073ca */ /* 0x000fec0008000100 */
[----:B------:R-:W-:Y:S01]  /*2e40*/  USEL UR7, URZ, 0x1, UP0 ;  /* 0x00000001ff077887 */ /* 0x000fe20008000000 */
[----:B------:R-:W-:Y:S01]  /*2e50*/  ISETP.NE.AND P0, PT, R8, 0x2, PT ;  /* 0x000000020800780c */ /* 0x000fe20003f05270 */
[----:B------:R-:W-:Y:S01]  /*2e60*/  USEL UR5, UR4, URZ, UP0 ;  /* 0x000000ff04057287 */ /* 0x000fe20008000000 */
[----:B------:R-:W2:Y:S03]  /*2e70*/  SYNCS.PHASECHK.TRANS64.TRYWAIT P1, [R2+URZ+0xb0], R5 ;  /* 0x0000b005020075a7 */ /* 0x000ea600080211ff */
[----:B------:R-:W-:Y:S01]  /*2e80*/  LOP3.LUT R12, R12, UR7, RZ, 0x3c, !PT ;  /* 0x000000070c0c7c12 */ /* 0x000fe2000f8e3cff */
[----:B-12---:R-:W-:Y:S07]  /*2e90*/  @!P1 BRA `(.L_x_52) ;  /* 0x0000006800f89947 */ /* 0x006fee0003800000 */
.L_x_157:
[C---:B------:R-:W-:Y:S01]  /*2ea0*/  LEA R4, R11.reuse, UR6, 0x4 ;  /* 0x000000060b047c11 */ /* 0x040fe2000f8e20ff */
[----:B-1----:R-:W-:Y:S01]  /*2eb0*/  VIADD R2, R2, 0xc0 ;  /* 0x000000c002027836 */ /* 0x002fe20000000000 */
[----:B------:R-:W-:Y:S01]  /*2ec0*/  SEL R8, R8, RZ, P0 ;  /* 0x000000ff08087207 */ /* 0x000fe20000000000 */
[----:B------:R-:W-:-:S03]  /*2ed0*/  VIADD R11, R11, 0x1 ;  /* 0x000000010b0b7836 */ /* 0x000fc60000000000 */
[----:B------:R-:W1:Y:S01]  /*2ee0*/  LDS.128 R4, [R4+0x140] ;  /* 0x0001400004047984 */ /* 0x000e620000000c00 */
[----:B------:R-:W-:Y:S02]  /*2ef0*/  PRMT R2, RZ, 0x654, R2 ;  /* 0x00000654ff027816 */ /* 0x000fe40000000002 */
[C---:B------:R-:W-:Y:S01]  /*2f00*/  ISETP.NE.AND P1, PT, R11.reuse, 0x2, PT ;  /* 0x000000020b00780c */ /* 0x040fe20003f25270 */
[----:B------:R-:W-:Y:S01]  /*2f10*/  @!PT LDS RZ, [RZ] ;  /* 0x00000000fffff984 */ /* 0x000fe20000000800 */
[----:B------:R-:W-:Y:S01]  /*2f20*/  @!PT LDS RZ, [RZ] ;  /* 0x00000000fffff984 */ /* 0x000fe20000000800 */
[----:B------:R-:W-:Y:S01]  /*2f30*/  @!PT LDS RZ, [RZ] ;  /* 0x00000000fffff984 */ /* 0x000fe20000000800 */
[----:B------:R-:W-:Y:S01]  /*2f40*/  @!PT LDS RZ, [RZ] ;  /* 0x00000000fffff984 */ /* 0x000fe20000000800 */
[----:B------:R2:W-:Y:S06]  /*2f50*/  MEMBAR.ALL.CTA ;  /* 0x0000000000007992 */ /* 0x0005ec0000008000 */
[----:B--2---:R-:W2:Y:S01]  /*2f60*/  FENCE.VIEW.ASYNC.S ;  /* 0x00000000000073c6 */ /* 0x004ea20000000000 */
[----:B------:R-:W-:Y:S01]  /*2f70*/  SEL R11, R11, RZ, P1 ;  /* 0x000000ff0b0b7207 */ /* 0x000fe20000800000 */
[----:B--2---:R2:W-:Y:S01]  /*2f80*/  SYNCS.ARRIVE.TRANS64.RED.A1T0 RZ, [R2+URZ], RZ ;  /* 0x000000ff02ff79a7 */ /* 0x0045e200081004ff */
[----:B-1----:R-:W-:-:S02]  /*2f90*/  LOP3.LUT P3, RZ, R6, 0x1, RZ, 0xc0, !PT ;  /* 0x0000000106ff7812 */ /* 0x002fc4000786c0ff */
[----:B------:R-:W-:-:S04]  /*2fa0*/  SEL R5, RZ, 0x1, P1 ;  /* 0x00000001ff057807 */ /* 0x000fc80000800000 */
[----:B------:R-:W-:Y:S02]  /*2fb0*/  LOP3.LUT R10, R10, R5, RZ, 0x3c, !PT ;  /* 0x000000050a0a7212 */ /* 0x000fe400078e3cff */
[----:B--2---:R-:W-:-:S04]  /*2fc0*/  SEL R2, RZ, 0x1, P0 ;  /* 0x00000001ff027807 */ /* 0x004fc80000000000 */
[----:B------:R-:W-:Y:S01]  /*2fd0*/  LOP3.LUT R9, R9, R2, RZ, 0x3c, !PT ;  /* 0x0000000209097212 */ /* 0x000fe200078e3cff */
[----:B------:R-:W-:Y:S06]  /*2fe0*/  @P3 BRA `(.L_x_53) ;  /* 0xfffffffc002c3947 */ /* 0x000fec000383ffff */
[----:B------:R-:W-:Y:S01]  /*2ff0*/  ULEA UR4, UR5, UR6, 0x3 ;  /* 0x0000000605047291 */ /* 0x000fe2000f8e18ff */
[----:B------:R-:W-:-:S08]  /*3000*/  SHF.L.U32 R3, R12, 0x1f, RZ ;  /* 0x0000001f0c037819 */ /* 0x000fd000000006ff */
[----:B------:R-:W1:Y:S02]  /*3010*/  SYNCS.PHASECHK.TRANS64 P0, [UR4+0xc0], R3 ;  /* 0x0000c003ff0075a7 */ /* 0x000e640008001004 */
[----:B-1----:R-:W-:Y:S05]  /*3020*/  @P0 BRA `(.L_x_54) ;  /* 0x0000000000080947 */ /* 0x002fea0003800000 */
[----:B------:R-:W1:Y:S02]  /*3030*/  SYNCS.PHASECHK.TRANS64.TRYWAIT P0, [UR4+0xc0], R3 ;  /* 0x0000c003ff0075a7 */ /* 0x000e640008001104 */
[----:B-1----:R-:W-:Y:S05]  /*3040*/  @!P0 BRA `(.L_x_55) ;  /* 0x0000006800a08947 */ /* 0x002fea0003800000 */
.L_x_54:
[----:B------:R-:W-:-:S04]  /*3050*/  UIADD3 UR7, UPT, UPT, UR5, 0x1, URZ ;  /* 0x0000000105077890 */ /* 0x000fc8000fffe0ff */
[----:B------:R-:W-:-:S04]  /*3060*/  UISETP.NE.AND UP0, UPT, UR7, 0x2, UPT ;  /* 0x000000020700788c */ /* 0x000fc8000bf05270 */
[----:B------:R-:W-:Y:S02]  /*3070*/  USEL UR8, URZ, 0x1, UP0 ;  /* 0x00000001ff087887 */ /* 0x000fe40008000000 */
[----:B------:R-:W-:-:S04]  /*3080*/  USEL UR7, UR7, URZ, UP0 ;  /* 0x000000ff07077287 */ /* 0x000fc80008000000 */
[----:B------:R-:W-:Y:S01]  /*3090*/  ULEA UR7, UR7, UR6, 0x3 ;  /* 0x0000000607077291 */ /* 0x000fe2000f8e18ff */
[----:B-1----:R-:W-:-:S04]  /*30a0*/  LOP3.LUT R3, R12, UR8, RZ, 0x3c, !PT ;  /* 0x000000080c037c12 */ /* 0x002fc8000f8e3cff */
[----:B------:R-:W-:-:S04]  /*30b0*/  SHF.L.U32 R0, R3, 0x1f, RZ ;  /* 0x0000001f03007819 */ /* 0x000fc800000006ff */
[----:B------:R-:W1:Y:S02]  /*30c0*/  SYNCS.PHASECHK.TRANS64 P0, [UR7+0xc0], R0 ;  /* 0x0000c000ff0075a7 */ /* 0x000e640008001007 */
[----:B-1----:R-:W-:Y:S05]  /*30d0*/  @P0 EXIT ;  /* 0x000000000000094d */ /* 0x002fea0003800000 */
[----:B------:R-:W-:Y:S02]  /*30e0*/  SHF.L.U32 R3, R3, 0x1f, RZ ;  /* 0x0000001f03037819 */ /* 0x000fe400000006ff */
[----:B------:R-:W-:-:S07]  /*30f0*/  MOV R0, UR7 ;  /* 0x0000000700007c02 */ /* 0x000fce0008000f00 */
.L_x_56:
[----:B-1----:R1:W2:Y:S02]  /*3100*/  SYNCS.PHASECHK.TRANS64.TRYWAIT P0, [R0+URZ+0xc0], R3 ;  /* 0x0000c003000075a7 */ /* 0x0022a400080011ff */
[----:B--2---:R-:W-:Y:S05]  /*3110*/  @!P0 NANOSLEEP.SYNCS 0x989680 ;  /* 0x009896800000895d */ /* 0x004fea0003900000 */
[----:B------:R-:W2:Y:S02]  /*3120*/  @!P0 SYNCS.PHASECHK.TRANS64 P0, [R0+URZ+0xc0], R3 ;  /* 0x0000c003000085a7 */ /* 0x000ea400080010ff */
[----:B--2---:R-:W-:Y:S05]  /*3130*/  @P0 EXIT ;  /* 0x000000000000094d */ /* 0x004fea0003800000 */
[----:B------:R-:W-:Y:S05]  /*3140*/  BRA `(.L_x_56) ;  /* 0xfffffffc00ec7947 */ /* 0x000fea000383ffff */
.L_x_49:
[----:B------:R-:W-:Y:S05]  /*3150*/  BRA.U UP4, `(.L_x_57) ;  /* 0x0000000d04bc7547 */ /* 0x000fea000b800000 */
[----:B------:R-:W-:Y:S01]  /*3160*/  UMOV UR4, 0x40 ;  /* 0x0000004000047882 */ /* 0x000fe20000000000 */
[----:B------:R-:W-:Y:S01]  /*3170*/  NOP ;  /* 0x0000000000007918 */ /* 0x000fe20000000000 */
[----:B------:R-:W-:Y:S01]  /*3180*/  ULEA UR5, UR47, UR4, 0x18 ;  /* 0x000000042f057291 */ /* 0x000fe2000f8ec0ff */
[----:B------:R-:W-:Y:S02]  /*3190*/  UMOV UR6, 0x400 ;  /* 0x0000040000067882 */ /* 0x000fe40000000000 */
[----:B------:R-:W-:-:S06]  /*31a0*/  ULEA UR6, UR47, UR6, 0x18 ;  /* 0x000000062f067291 */ /* 0x000fcc000f8ec0ff */
[----:B------:R-:W1:Y:S02]  /*31b0*/  LDS.U8 R0, [UR5+0x1c] ;  /* 0x00001c05ff007984 */ /* 0x000e640008000000 */
[----:B-1----:R-:W-:-:S13]  /*31c0*/  ISETP.NE.AND P0, PT, R0, RZ, PT ;  /* 0x000000ff0000720c */ /* 0x002fda0003f05270 */
[----:B------:R-:W-:Y:S05]  /*31d0*/  @P0 BRA `(.L_x_58) ;  /* 0x0000000000580947 */ /* 0x000fea0003800000 */
[----:B------:R-:W-:-:S13]  /*31e0*/  ELECT P0, URZ, PT ;  /* 0x0000000000ff782f */ /* 0x000fda0003800000 */
[----:B------:R-:W-:Y:S05]  /*31f0*/  @!P0 BRA `(.L_x_59) ;  /* 0x0000000000608947 */ /* 0x000fea0003800000 */
[----:B------:R-:W-:Y:S01]  /*3200*/  UMOV UR4, 0x10 ;  /* 0x0000001000047882 */ /* 0x000fe20000000000 */
[----:B------:R-:W-:Y:S01]  /*3210*/  HFMA2 R0, -RZ, RZ, 0, 5.9604644775390625e-08 ;  /* 0x00000001ff007431 */ /* 0x000fe200000001ff */
[----:B------:R-:W-:-:S03]  /*3220*/  MOV R3, 0xffff ;  /* 0x0000ffff00037802 */ /* 0x000fc60000000f00 */
[----:B------:R-:W-:Y:S04]  /*3230*/  DEPBAR.LE SB1, 0x36 ;  /* 0x00009d800000791a */ /* 0x000fe80000000000 */
[----:B------:R-:W1:Y:S02]  /*3240*/  UTCATOMSWS.FIND_AND_SET.ALIGN UP0, UR4, UR4 ;  /* 0x00000004000475e3 */ /* 0x000e640008000800 */
[----:B-1----:R-:W-:Y:S01]  /*3250*/  MOV R4, UR4 ;  /* 0x0000000400047c02 */ /* 0x002fe20008000f00 */
[----:B------:R-:W-:Y:S06]  /*3260*/  BRA.U UP0, `(.L_x_60) ;  /* 0x0000000100187547 */ /* 0x000fec000b800000 */
.L_x_61:
[----:B------:R-:W-:Y:S05]  /*3270*/  NANOSLEEP 0x64 ;  /* 0x000000640000795d */ /* 0x000fea0003800000 */
[----:B------:R-:W-:-:S05]  /*3280*/  UMOV UR4, 0x10 ;  /* 0x0000001000047882 */ /* 0x000fca0000000000 */
[----:B------:R-:W-:Y:S04]  /*3290*/  DEPBAR.LE SB1, 0x36 ;  /* 0x00009d800000791a */ /* 0x000fe80000000000 */
[----:B------:R-:W1:Y:S02]  /*32a0*/  UTCATOMSWS.FIND_AND_SET.ALIGN UP0, UR4, UR4 ;  /* 0x00000004000475e3 */ /* 0x000e640008000800 */
[----:B-1----:R-:W-:Y:S01]  /*32b0*/  MOV R4, UR4 ;  /* 0x0000000400047c02 */ /* 0x002fe20008000f00 */
[----:B------:R-:W-:Y:S05]  /*32c0*/  BRA.U !UP0, `(.L_x_61) ;  /* 0xfffffffd08e87547 */ /* 0x000fea000b83ffff */
.L_x_60:
[-C--:B------:R-:W-:Y:S02]  /*32d0*/  SHF.L.U32 R3, R3, R4.reuse, RZ ;  /* 0x0000000403037219 */ /* 0x080fe400000006ff */
[----:B------:R-:W-:Y:S01]  /*32e0*/  SHF.L.U32 R0, R0, R4, RZ ;  /* 0x0000000400007219 */ /* 0x000fe200000006ff */
[----:B------:R-:W-:Y:S02]  /*32f0*/  IMAD.SHL.U32 R4, R4, 0x20, RZ ;  /* 0x0000002004047824 */ /* 0x000fe400078e00ff */
[----:B------:R1:W-:Y:S04]  /*3300*/  ATOMS.OR RZ, [UR5+0x14], R3 ;  /* 0x00001403ffff798c */ /* 0x0003e8000b000005 */
[----:B------:R1:W-:Y:S04]  /*3310*/  ATOMS.OR RZ, [UR5+0x18], R0 ;  /* 0x00001800ffff798c */ /* 0x0003e8000b000005 */
[----:B------:R1:W-:Y:S01]  /*3320*/  STS [UR6+0x160], R4 ;  /* 0x00016004ff007988 */ /* 0x0003e20008000806 */
[----:B------:R-:W-:Y:S05]  /*3330*/  BRA `(.L_x_59) ;  /* 0x0000000000107947 */ /* 0x000fea0003800000 */
.L_x_58:
[----:B------:R-:W-:Y:S02]  /*3340*/  MOV R0, 0xffffffff ;  /* 0xffffffff00007802 */ /* 0x000fe40000000f00 */
[----:B------:R-:W-:-:S03]  /*3350*/  MOV R4, 0x3380 ;  /* 0x0000338000047802 */ /* 0x000fc60000000f00 */
[----:B------:R1:W-:Y:S04]  /*3360*/  STS [UR6+0x160], R0 ;  /* 0x00016000ff007988 */ /* 0x0003e80008000806 */
[----:B-1---5:R-:W-:Y:S05]  /*3370*/  CALL.REL.NOINC `($__internal_1_$__cuda_sm10x_tcgen05_guardrail_trap_phase_invalid_during_alloc) ;  /* 0x0000006c00ec7944 */ /* 0x022fea0003c00000 */
.L_x_59:
[----:B------:R-:W-:Y:S05]  /*3380*/  WARPSYNC.ALL ;  /* 0x0000000000007948 */ /* 0x000fea0003800000 */
[----:B------:R-:W2:Y:S01]  /*3390*/  S2UR UR4, SR_CgaCtaId ;  /* 0x00000000000479c3 */ /* 0x000ea20000008800 */
[----:B------:R-:W-:Y:S01]  /*33a0*/  UMOV UR26, 0x400 ;  /* 0x00000400001a7882 */ /* 0x000fe20000000000 */
[----:B------:R-:W-:-:S06]  /*33b0*/  NOP ;  /* 0x0000000000007918 */ /* 0x000fcc0000000000 */
[----:B------:R-:W-:Y:S06]  /*33c0*/  BAR.ARV 0x6, 0xa0 ;  /* 0x0182800000007b1d */ /* 0x000fec0000002000 */
[----:B------:R-:W3:Y:S01]  /*33d0*/  LDCU UR5, c[0x0][0x38c] ;  /* 0x00007180ff0577ac */ /* 0x000ee20008000800 */
[----:B------:R-:W-:Y:S01]  /*33e0*/  LOP3.LUT R2, R2, 0xffff, RZ, 0xc0, !PT ;  /* 0x0000ffff02027812 */ /* 0x000fe200078ec0ff */
[----:B------:R-:W-:Y:S01]  /*33f0*/  IMAD.MOV.U32 R11, RZ, RZ, 0x1 ;  /* 0x00000001ff0b7424 */ /* 0x000fe200078e00ff */
[----:B------:R-:W-:Y:S01]  /*3400*/  CS2R R8, SRZ ;  /* 0x0000000000087805 */ /* 0x000fe2000001ff00 */
[----:B------:R-:W4:Y:S01]  /*3410*/  LDCU UR7, c[0x0][0x38c] ;  /* 0x00007180ff0777ac */ /* 0x000f220008000800 */
[----:B------:R-:W-:Y:S01]  /*3420*/  R2UR UR27, R2 ;  /* 0x00000000021b72ca */ /* 0x000fe200000e0000 */
[----:B------:R-:W-:Y:S01]  /*3430*/  IMAD.MOV.U32 R10, RZ, RZ, RZ ;  /* 0x000000ffff0a7224 */ /* 0x000fe200078e00ff */
[----:B------:R-:W-:Y:S01]  /*3440*/  UMOV UR31, URZ ;  /* 0x000000ff001f7c82 */ /* 0x000fe20008000000 */
[----:B------:R-:W-:Y:S01]  /*3450*/  UMOV UR22, URZ ;  /* 0x000000ff00167c82 */ /* 0x000fe20008000000 */
[----:B--2---:R-:W-:Y:S01]  /*3460*/  ULEA UR26, UR4, UR26, 0x18 ;  /* 0x0000001a041a7291 */ /* 0x004fe2000f8ec0ff */
[----:B------:R-:W-:Y:S01]  /*3470*/  UMOV UR38, 0x0 ;  /* 0x0000000000267882 */ /* 0x000fe20000000000 */
[----:B------:R-:W-:-:S02]  /*3480*/  UMOV UR39, 0x8200010 ;  /* 0x0820001000277882 */ /* 0x000fc40000000000 */
[----:B------:R-:W-:Y:S02]  /*3490*/  UIADD3 UR4, UPT, UPT, UR26, 0x8400, URZ ;  /* 0x000084001a047890 */ /* 0x000fe4000fffe0ff */
[----:B------:R-:W-:Y:S02]  /*34a0*/  UIADD3 UR6, UPT, UPT, UR26, 0x20400, URZ ;  /* 0x000204001a067890 */ /* 0x000fe4000fffe0ff */
[----:B---3--:R-:W-:Y:S01]  /*34b0*/  UIADD3 UR5, UPT, UPT, UR5, 0x3f, URZ ;  /* 0x0000003f05057890 */ /* 0x008fe2000fffe0ff */
[----:B-1----:R-:W1:Y:S01]  /*34c0*/  LDS R0, [UR26+0x160] ;  /* 0x0001601aff007984 */ /* 0x002e620008000800 */
[----:B------:R-:W-:Y:S01]  /*34d0*/  UMOV UR36, 0x0 ;  /* 0x0000000000247882 */ /* 0x000fe20000000000 */
[----:B------:R-:W-:Y:S01]  /*34e0*/  UMOV UR37, 0x8200010 ;  /* 0x0820001000257882 */ /* 0x000fe20000000000 */
[----:B------:R-:W-:Y:S02]  /*34f0*/  USHF.R.S32.HI UR40, URZ, 0x1f, UR5 ;  /* 0x0000001fff287899 */ /* 0x000fe40008011405 */
[----:B----4-:R-:W-:-:S02]  /*3500*/  UISETP.GE.AND UP4, UPT, UR7, 0x1, UPT ;  /* 0x000000010700788c */ /* 0x010fc4000bf86270 */
[----:B------:R-:W-:Y:S02]  /*3510*/  ULEA.HI UR40, UR40, UR5, URZ, 0x6 ;  /* 0x0000000528287291 */ /* 0x000fe4000f8f30ff */
[----:B------:R-:W-:Y:S02]  /*3520*/  USHF.R.U32.HI UR5, URZ, 0x4, UR4 ;  /* 0x00000004ff057899 */ /* 0x000fe40008011604 */
[----:B------:R-:W-:Y:S02]  /*3530*/  USHF.R.S32.HI UR40, URZ, 0x6, UR40 ;  /* 0x00000006ff287899 */ /* 0x000fe40008011428 */
[----:B------:R-:W-:Y:S02]  /*3540*/  USHF.R.U32.HI UR4, URZ, 0x4, UR6 ;  /* 0x00000004ff047899 */ /* 0x000fe40008011606 */
[----:B------:R-:W-:Y:S02]  /*3550*/  UISETP.LT.AND UP0, UPT, UR40, 0x1, UPT ;  /* 0x000000012800788c */ /* 0x000fe4000bf01270 */
[----:B------:R-:W-:-:S02]  /*3560*/  ULOP3.LUT UR5, UR5, 0x3fff, URZ, 0xc0, !UPT ;  /* 0x00003fff05057892 */ /* 0x000fc4000f8ec0ff */
[----:B------:R-:W-:Y:S02]  /*3570*/  ULOP3.LUT UR4, UR4, 0x3fff, URZ, 0xc0, !UPT ;  /* 0x00003fff04047892 */ /* 0x000fe4000f8ec0ff */
[----:B------:R-:W-:Y:S02]  /*3580*/  USEL UR41, UR40, 0x1, !UP0 ;  /* 0x0000000128297887 */ /* 0x000fe4000c000000 */
[----:B------:R-:W-:Y:S02]  /*3590*/  ULOP3.LUT UR28, UR5, 0x10000, URZ, 0xfc, !UPT ;  /* 0x00010000051c7892 */ /* 0x000fe4000f8efcff */
[----:B------:R-:W-:Y:S02]  /*35a0*/  ULOP3.LUT UR29, UR4, 0x10000, URZ, 0xfc, !UPT ;  /* 0x00010000041d7892 */ /* 0x000fe4000f8efcff */
[----:B------:R-:W-:Y:S01]  /*35b0*/  UIADD3 UR41, UPT, UPT, -UR41, URZ, URZ ;  /* 0x000000ff29297290 */ /* 0x000fe2000fffe1ff */
[----:B------:R-:W-:Y:S01]  /*35c0*/  UMOV UR34, 0x0 ;  /* 0x0000000000227882 */ /* 0x000fe20000000000 */
[----:B------:R-:W-:Y:S01]  /*35d0*/  UMOV UR35, 0x8200010 ;  /* 0x0820001000237882 */ /* 0x000fe20000000000 */
[----:B------:R-:W-:Y:S01]  /*35e0*/  UMOV UR32, 0x0 ;  /* 0x0000000000207882 */ /* 0x000fe20000000000 */
[----:B------:R-:W-:Y:S01]  /*35f0*/  UMOV UR33, 0x8200010 ;  /* 0x0820001000217882 */ /* 0x000fe20000000000 */
[----:B-1----:R-:W-:-:S15]  /*3600*/  R2UR UR42, R0 ;  /* 0x00000000002a72ca */ /* 0x002fde00000e0000 */
.L_x_68:
[----:B------:R-:W-:Y:S02]  /*3610*/  LEA R0, R10, UR26, 0x3 ;  /* 0x0000001a0a007c11 */ /* 0x000fe4000f8e18ff */
[----:B------:R-:W-:Y:S02]  /*3620*/  SHF.L.U32 R5, R9, 0x1f, RZ ;  /* 0x0000001f09057819 */ /* 0x000fe400000006ff */
[----:B------:R-:W-:Y:S01]  /*3630*/  PLOP3.LUT P0, PT, PT, PT, UP4, 0x80, 0x8 ;  /* 0x000000000008781c */ /* 0x000fe20003f0f048 */
[----:B------:R-:W-:Y:S01]  /*3640*/  VIADD R3, R0, 0xc0 ;  /* 0x000000c000037836 */ /* 0x000fe20000000000 */
[----:B-1----:R-:W1:Y:S02]  /*3650*/  SYNCS.PHASECHK.TRANS64.TRYWAIT P1, [R0+URZ+0xb0], R5 ;  /* 0x0000b005000075a7 */ /* 0x002e6400080211ff */
[----:B-1-3--:R-:W-:Y:S09]  /*3660*/  @!P1 BRA `(.L_x_62) ;  /* 0x0000006400309947 */ /* 0x00aff20003800000 */
.L_x_159:
[----:B------:R-:W-:Y:S01]  /*3670*/  LEA R4, R10, UR26, 0x4 ;  /* 0x0000001a0a047c11 */ /* 0x000fe2000f8e20ff */
[----:B------:R-:W-:Y:S01]  /*3680*/  @UP4 ULEA UR4, UR22, UR26, 0x3 ;  /* 0x0000001a16044291 */ /* 0x000fe2000f8e18ff */
[----:B------:R-:W-:Y:S01]  /*3690*/  PLOP3.LUT P2, PT, PT, PT, PT, 0x80, 0x8 ;  /* 0x000000000008781c */ /* 0x000fe20003f4f070 */
[----:B------:R-:W-:Y:S01]  /*36a0*/  ULEA UR30, UR31, UR26, 0x3 ;  /* 0x0000001a1f1e7291 */ /* 0x000fe2000f8e18ff */
[----:B------:R-:W-:Y:S01]  /*36b0*/  PRMT R3, RZ, 0x654, R3 ;  /* 0x00000654ff037816 */ /* 0x000fe20000000003 */
[----:B------:R-:W-:Y:S01]  /*36c0*/  ULEA UR11, UR31, UR42, 0x7 ;  /* 0x0000002a1f0b7291 */ /* 0x000fe2000f8e38ff */
[----:B-1----:R-:W1:Y:S01]  /*36d0*/  LDS.128 R4, [R4+0x140] ;  /* 0x0001400004047984 */ /* 0x002e620000000c00 */
[----:B------:R-:W-:Y:S02]  /*36e0*/  @P0 SHF.L.U32 R2, R8, 0x1f, RZ ;  /* 0x0000001f08020819 */ /* 0x000fe400000006ff */
[----:B------:R-:W-:Y:S01]  /*36f0*/  SHF.L.U32 R0, R11, 0x1f, RZ ;  /* 0x0000001f0b007819 */ /* 0x000fe200000006ff */
[----:B------:R-:W-:Y:S01]  /*3700*/  @!PT LDS RZ, [RZ] ;  /* 0x00000000fffff984 */ /* 0x000fe20000000800 */
[----:B------:R-:W-:Y:S01]  /*3710*/  @!PT LDS RZ, [RZ] ;  /* 0x00000000fffff984 */ /* 0x000fe20000000800 */
[----:B------:R-:W-:Y:S01]  /*3720*/  @!PT LDS RZ, [RZ] ;  /* 0x00000000fffff984 */ /* 0x000fe20000000800 */
[----:B------:R-:W-:Y:S01]  /*3730*/  @!PT LDS RZ, [RZ] ;  /* 0x00000000fffff984 */ /* 0x000fe20000000800 */
[----:B------:R2:W-:Y:S06]  /*3740*/  MEMBAR.ALL.CTA ;  /* 0x0000000000007992 */ /* 0x0005ec0000008000 */
[----:B--2---:R-:W2:Y:S02]  /*3750*/  FENCE.VIEW.ASYNC.S ;  /* 0x00000000000073c6 */ /* 0x004ea40000000000 */
[----:B--2---:R2:W-:Y:S01]  /*3760*/  SYNCS.ARRIVE.TRANS64.RED.A1T0 RZ, [R3+URZ], RZ ;  /* 0x000000ff03ff79a7 */ /* 0x0045e200081004ff */
[----:B------:R2:W3:Y:S01]  /*3770*/  @P0 SYNCS.PHASECHK.TRANS64.TRYWAIT P2, [UR4], R2 ;  /* 0x00000002ff0005a7 */ /* 0x0004e20008041104 */
[----:B-1----:R-:W-:Y:S01]  /*3780*/  LOP3.LUT P1, RZ, R6, 0x1, RZ, 0xc0, !PT ;  /* 0x0000000106ff7812 */ /* 0x002fe2000782c0ff */
[----:B------:R-:W1:Y:S02]  /*3790*/  SYNCS.PHASECHK.TRANS64.TRYWAIT P0, [UR30+0xf0], R0 ;  /* 0x0000f000ff0075a7 */ /* 0x000e64000800111e */
[----:B-123--:R-:W-:Y:S10]  /*37a0*/  @!P0 BRA `(.L_x_63) ;  /* 0x0000006000f48947 */ /* 0x00eff40003800000 */
.L_x_161:
[----:B------:R-:W-:Y:S01]  /*37b0*/  IADD3 R10, PT, PT, R10, 0x1, RZ ;  /* 0x000000010a0a7810 */ /* 0x000fe20007ffe0ff */
[----:B------:R-:W-:Y:S06]  /*37c0*/  BRA.U !UP4, `(.L_x_64) ;  /* 0x000000010cc07547 */ /* 0x000fec000b800000 */
[----:B------:R-:W-:Y:S01]  /*37d0*/  UPLOP3.LUT UP2, UPT, UPT, UPT, UPT, 0x40, 0x4 ;  /* 0x000000000004789c */ /* 0x000fe20003f4e870 */
[----:B------:R-:W-:Y:S01]  /*37e0*/  UMOV UR24, UR41 ;  /* 0x0000002900187c82 */ /* 0x000fe20008000000 */
[----:B------:R-:W-:Y:S01]  /*37f0*/  UMOV UR23, UR40 ;  /* 0x0000002800177c82 */ /* 0x000fe20008000000 */
[----:B------:R-:W-:-:S08]  /*3800*/  UMOV UR10, UR22 ;  /* 0x00000016000a7c82 */ /* 0x000fd00008000000 */
.L_x_67:
[----:B------:R-:W-:Y:S02]  /*3810*/  UIADD3 UR24, UPT, UPT, UR24, 0x1, URZ ;  /* 0x0000000118187890 */ /* 0x000fe4000fffe0ff */
[----:B--2---:R-:W-:Y:S02]  /*3820*/  ULEA UR5, UR10, UR26, 0x3 ;  /* 0x0000001a0a057291 */ /* 0x004fe4000f8e18ff */
[----:B------:R-:W-:Y:S01]  /*3830*/  UISETP.NE.AND UP3, UPT, UR24, URZ, UPT ;  /* 0x000000ff1800728c */ /* 0x000fe2000bf65270 */
[----:B---3--:R-:W-:Y:S10]  /*3840*/  @P2 BRA `(.L_x_65) ;  /* 0x00000000000c2947 */ /* 0x008ff40003800000 */
[----:B-1----:R-:W-:Y:S04]  /*3850*/  SHF.L.U32 R3, R8, 0x1f, RZ ;  /* 0x0000001f08037819 */ /* 0x002fe800000006ff */
[----:B------:R-:W1:Y:S02]  /*3860*/  SYNCS.PHASECHK.TRANS64.TRYWAIT P0, [UR5], R3 ;  /* 0x00000003ff0075a7 */ /* 0x000e640008001105 */
[----:B-1----:R-:W-:Y:S05]  /*3870*/  @!P0 BRA `(.L_x_66) ;  /* 0x0000006000d88947 */ /* 0x002fea0003800000 */
.L_x_65:
[----:B------:R-:W-:Y:S01]  /*3880*/  UISETP.NE.AND UP0, UPT, UR23, 0x1, UPT ;  /* 0x000000011700788c */ /* 0x000fe2000bf05270 */
[----:B------:R-:W-:Y:S01]  /*3890*/  PLOP3.LUT P2, PT, PT, PT, PT, 0x80, 0x8 ;  /* 0x000000000008781c */ /* 0x000fe20003f4f070 */
[----:B------:R-:W-:Y:S02]  /*38a0*/  UIADD3 UR4, UPT, UPT, UR10, 0x1, URZ ;  /* 0x000000010a047890 */ /* 0x000fe4000fffe0ff */
[----:B------:R-:W-:Y:S02]  /*38b0*/  UIADD3 UR25, UPT, UPT, UR5, 0x30, URZ ;  /* 0x0000003005197890 */ /* 0x000fe4000fffe0ff */
[----:B------:R-:W-:Y:S01]  /*38c0*/  UISETP.NE.AND UP1, UPT, UR4, 0x6, UPT ;  /* 0x000000060400788c */ /* 0x000fe2000bf25270 */
[----:B------:R-:W-:Y:S01]  /*38d0*/  PLOP3.LUT P0, PT, PT, PT, UP0, 0x80, 0x8 ;  /* 0x000000000008781c */ /* 0x000fe20003f0f008 */
[----:B------:R-:W-:Y:S02]  /*38e0*/  UIADD3 UR23, UPT, UPT, UR23, -0x1, URZ ;  /* 0xffffffff17177890 */ /* 0x000fe4000fffe0ff */
[----:B------:R-:W-:Y:S02]  /*38f0*/  USEL UR6, URZ, 0x1, UP1 ;  /* 0x00000001ff067887 */ /* 0x000fe40008800000 */
[----:B------:R-:W-:Y:S01]  /*3900*/  USEL UR22, UR4, URZ, UP1 ;  /* 0x000000ff04167287 */ /* 0x000fe20008800000 */
[----:B------:R-:W-:Y:S01]  /*3910*/  UMOV UR7, 0x40004040 ;  /* 0x4000404000077882 */ /* 0x000fe20000000000 */
[----:B------:R-:W-:Y:S02]  /*3920*/  UMOV UR5, 0x40004040 ;  /* 0x4000404000057882 */ /* 0x000fe40000000000 */
[----:B------:R-:W-:Y:S01]  /*3930*/  @UP0 ULEA UR4, UR22, UR26, 0x3 ;  /* 0x0000001a16040291 */ /* 0x000fe2000f8e18ff */
[----:B------:R-:W-:Y:S01]  /*3940*/  LOP3.LUT R8, R8, UR6, RZ, 0x3c, !PT ;  /* 0x0000000608087c12 */ /* 0x000fe2000f8e3cff */
[----:B------:R-:W-:Y:S01]  /*3950*/  ULEA UR6, UR10, UR29, 0xa ;  /* 0x0000001d0a067291 */ /* 0x000fe2000f8e50ff */
[----:B------:R-:W-:Y:S02]  /*3960*/  UMOV UR21, 0x40004040 ;  /* 0x4000404000157882 */ /* 0x000fe40000000000 */
[----:B-1----:R-:W-:Y:S01]  /*3970*/  @P0 SHF.L.U32 R0, R8, 0x1f, RZ ;  /* 0x0000001f08000819 */ /* 0x002fe200000006ff */
[----:B------:R-:W-:Y:S02]  /*3980*/  UIADD3 UR20, UPT, UPT, UR6, 0x2, URZ ;  /* 0x0000000206147890 */ /* 0x000fe4000fffe0ff */
[----:B------:R-:W-:Y:S01]  /*3990*/  UIADD3 UR16, UPT, UPT, UR6, 0x4, URZ ;  /* 0x0000000406107890 */ /* 0x000fe2000fffe0ff */
[----:B------:R2:W3:Y:S01]  /*39a0*/  @P0 SYNCS.PHASECHK.TRANS64.TRYWAIT P2, [UR4], R0 ;  /* 0x00000000ff0005a7 */ /* 0x0004e20008041104 */
[----:B------:R-:W-:Y:S02]  /*39b0*/  ULEA UR4, UR10, UR28, 0xa ;  /* 0x0000001c0a047291 */ /* 0x000fe4000f8e50ff */
[----:B------:R-:W-:Y:S02]  /*39c0*/  UIADD3 UR12, UPT, UPT, UR6, 0x6, URZ ;  /* 0x00000006060c7890 */ /* 0x000fe4000fffe0ff */
[----:B------:R-:W-:Y:S02]  /*39d0*/  UIADD3 UR18, UPT, UPT, UR4, 0x2, URZ ;  /* 0x0000000204127890 */ /* 0x000fe4000fffe0ff */
[----:B------:R-:W-:Y:S02]  /*39e0*/  UIADD3 UR14, UPT, UPT, UR4, 0x4, URZ ;  /* 0x00000004040e7890 */ /* 0x000fe4000fffe0ff */
[----:B------:R-:W-:Y:S01]  /*39f0*/  UIADD3 UR8, UPT, UPT, UR4, 0x6, URZ ;  /* 0x0000000604087890 */ /* 0x000fe2000fffe0ff */
[----:B------:R2:W-:Y:S01]  /*3a00*/  UTCHMMA gdesc[UR4], gdesc[UR6], tmem[UR11], tmem[UR38], idesc[UR39], UP2 ;  /* 0x00ff2606040075ea */ /* 0x0005e2000900000b */
[----:B------:R-:W-:Y:S01]  /*3a10*/  UPLOP3.LUT UP2, UPT, UPT, UPT, UPT, 0x80, 0x8 ;  /* 0x000000000008789c */ /* 0x000fe20003f4f070 */
[----:B------:R-:W-:Y:S01]  /*3a20*/  UMOV UR19, 0x40004040 ;  /* 0x4000404000137882 */ /* 0x000fe20000000000 */
[----:B------:R-:W-:Y:S01]  /*3a30*/  UMOV UR17, 0x40004040 ;  /* 0x4000404000117882 */ /* 0x000fe20000000000 */
[----:B------:R2:W-:Y:S01]  /*3a40*/  UTCHMMA gdesc[UR18], gdesc[UR20], tmem[UR11], tmem[UR36], idesc[UR37], UPT ;  /* 0x00ff2414120075ea */ /* 0x0005e2000b80000b */
[----:B------:R-:W-:Y:S01]  /*3a50*/  UMOV UR15, 0x40004040 ;  /* 0x40004040000f7882 */ /* 0x000fe20000000000 */
[----:B------:R-:W-:Y:S01]  /*3a60*/  UMOV UR13, 0x40004040 ;  /* 0x40004040000d7882 */ /* 0x000fe20000000000 */
[----:B------:R-:W-:Y:S01]  /*3a70*/  UMOV UR9, 0x40004040 ;  /* 0x4000404000097882 */ /* 0x000fe20000000000 */
[----:B------:R2:W-:Y:S01]  /*3a80*/  UTCHMMA gdesc[UR14], gdesc[UR16], tmem[UR11], tmem[UR34], idesc[UR35], UPT ;  /* 0x00ff22100e0075ea */ /* 0x0005e2000b80000b */
[----:B------:R2:W-:Y:S01]  /*3a90*/  UTCHMMA gdesc[UR8], gdesc[UR12], tmem[UR11], tmem[UR32], idesc[UR33], UPT ;  /* 0x00ff200c080075ea */ /* 0x0005e2000b80000b */
[----:B------:R2:W-:Y:S01]  /*3aa0*/  UTCBAR.MULTICAST [UR25], URZ, UR27 ;  /* 0x000000ff190073e9 */ /* 0x0005e2000800081b */
[----:B------:R-:W-:Y:S01]  /*3ab0*/  UMOV UR10, UR22 ;  /* 0x00000016000a7c82 */ /* 0x000fe20008000000 */
[----:B------:R-:W-:Y:S05]  /*3ac0*/  BRA.U UP3, `(.L_x_67) ;  /* 0xfffffffd03507547 */ /* 0x000fea000b83ffff */
.L_x_64:
[----:B--2---:R-:W-:Y:S01]  /*3ad0*/  UIADD3 UR4, UPT, UPT, UR31, 0x1, URZ ;  /* 0x000000011f047890 */ /* 0x004fe2000fffe0ff */
[C---:B------:R-:W-:Y:S01]  /*3ae0*/  ISETP.NE.AND P0, PT, R10.reuse, 0x2, PT ;  /* 0x000000020a00780c */ /* 0x040fe20003f05270 */
[----:B------:R-:W-:Y:S02]  /*3af0*/  UIADD3 UR5, UPT, UPT, UR30, 0xd0, URZ ;  /* 0x000000d01e057890 */ /* 0x000fe4000fffe0ff */
[----:B------:R-:W-:Y:S01]  /*3b00*/  UISETP.NE.AND UP0, UPT, UR4, 0x4, UPT ;  /* 0x000000040400788c */ /* 0x000fe2000bf05270 */
[----:B-1----:R-:W-:Y:S02]  /*3b10*/  SEL R0, RZ, 0x1, P0 ;  /* 0x00000001ff007807 */ /* 0x002fe40000000000 */
[----:B------:R-:W-:Y:S01]  /*3b20*/  SEL R10, R10, RZ, P0 ;  /* 0x000000ff0a0a7207 */ /* 0x000fe20000000000 */
[----:B------:R-:W-:Y:S01]  /*3b30*/  USEL UR6, URZ, 0x1, UP0 ;  /* 0x00000001ff067887 */ /* 0x000fe20008000000 */
[----:B------:R-:W-:Y:S01]  /*3b40*/  LOP3.LUT R9, R9, R0, RZ, 0x3c, !PT ;  /* 0x0000000009097212 */ /* 0x000fe200078e3cff */
[----:B------:R-:W-:Y:S01]  /*3b50*/  USEL UR31, UR4, URZ, UP0 ;  /* 0x000000ff041f7287 */ /* 0x000fe20008000000 */
[----:B------:R1:W-:Y:S03]  /*3b60*/  UTCBAR [UR5], URZ ;  /* 0x000000ff050073e9 */ /* 0x0003e600080000ff */
[----:B------:R-:W-:Y:S01]  /*3b70*/  LOP3.LUT R11, R11, UR6, RZ, 0x3c, !PT ;  /* 0x000000060b0b7c12 */ /* 0x000fe2000f8e3cff */
[----:B------:R-:W-:Y:S07]  /*3b80*/  @P1 BRA `(.L_x_68) ;  /* 0xfffffff800a01947 */ /* 0x000fee000383ffff */
[----:B------:R-:W2:Y:S01]  /*3b90*/  S2UR UR8, SR_CgaCtaId ;  /* 0x00000000000879c3 */ /* 0x000ea20000008800 */
[----:B------:R-:W-:Y:S01]  /*3ba0*/  ELECT P0, URZ, PT ;  /* 0x0000000000ff782f */ /* 0x000fe20003800000 */
[----:B------:R-:W-:Y:S01]  /*3bb0*/  IMAD.MOV.U32 R0, RZ, RZ, 0x1 ;  /* 0x00000001ff007424 */ /* 0x000fe200078e00ff */
[----:B------:R-:W-:Y:S01]  /*3bc0*/  UIADD3 UR26, UPT, UPT, UR26, 0xf0, URZ ;  /* 0x000000f01a1a7890 */ /* 0x000fe2000fffe0ff */
[----:B------:R-:W-:Y:S01]  /*3bd0*/  SHF.L.U32 R3, R11, 0x1f, RZ ;  /* 0x0000001f0b037819 */ /* 0x000fe200000006ff */
[----:B------:R-:W-:-:S03]  /*3be0*/  UMOV UR4, 0x40 ;  /* 0x0000004000047882 */ /* 0x000fc60000000000 */
[----:B------:R-:W-:Y:S01]  /*3bf0*/  UVIRTCOUNT.DEALLOC.SMPOOL 0x80 ;  /* 0x000000800000784c */ /* 0x000fe20000000000 */
[----:B--2---:R-:W-:Y:S02]  /*3c00*/  ULEA UR8, UR8, UR4, 0x18 ;  /* 0x0000000408087291 */ /* 0x004fe4000f8ec0ff */
[----:B------:R-:W-:-:S07]  /*3c10*/  ULEA UR4, UR31, UR26, 0x3 ;  /* 0x0000001a1f047291 */ /* 0x000fce000f8e18ff */
[----:B------:R2:W-:Y:S02]  /*3c20*/  @P0 STS.U8 [UR8+0x1c], R0 ;  /* 0x00001c00ff000988 */ /* 0x0005e40008000008 */
[----:B------:R-:W4:Y:S02]  /*3c30*/  SYNCS.PHASECHK.TRANS64.TRYWAIT P0, [UR4], R3 ;  /* 0x00000003ff0075a7 */ /* 0x000f240008001104 */
[----:B--2-4-:R-:W-:Y:S05]  /*3c40*/  @!P0 BRA `(.L_x_69) ;  /* 0x0000005c00fc8947 */ /* 0x014fea0003800000 */
.L_x_164:
[----:B------:R-:W-:-:S04]  /*3c50*/  UIADD3 UR4, UPT, UPT, UR31, 0x1, URZ ;  /* 0x000000011f047890 */ /* 0x000fc8000fffe0ff */
[----:B------:R-:W-:-:S04]  /*3c60*/  UISETP.NE.AND UP0, UPT, UR4, 0x4, UPT ;  /* 0x000000040400788c */ /* 0x000fc8000bf05270 */
[----:B------:R-:W-:Y:S02]  /*3c70*/  USEL UR6, URZ, 0x1, UP0 ;  /* 0x00000001ff067887 */ /* 0x000fe40008000000 */
[----:B------:R-:W-:-:S04]  /*3c80*/  USEL UR4, UR4, URZ, UP0 ;  /* 0x000000ff04047287 */ /* 0x000fc80008000000 */
[----:B-1----:R-:W-:Y:S01]  /*3c90*/  ULEA UR5, UR4, UR26, 0x3 ;  /* 0x0000001a04057291 */ /* 0x002fe2000f8e18ff */
[----:B------:R-:W-:-:S04]  /*3ca0*/  LOP3.LUT R2, R11, UR6, RZ, 0x3c, !PT ;  /* 0x000000060b027c12 */ /* 0x000fc8000f8e3cff */
[----:B--2---:R-:W-:-:S04]  /*3cb0*/  SHF.L.U32 R3, R2, 0x1f, RZ ;  /* 0x0000001f02037819 */ /* 0x004fc800000006ff */
[----:B------:R-:W1:Y:S02]  /*3cc0*/  SYNCS.PHASECHK.TRANS64.TRYWAIT P0, [UR5], R3 ;  /* 0x00000003ff0075a7 */ /* 0x000e640008001105 */
[----:B-1----:R-:W-:Y:S05]  /*3cd0*/  @!P0 BRA `(.L_x_70) ;  /* 0x0000005c00f08947 */ /* 0x002fea0003800000 */
.L_x_166:
        /* <DEDUP_REMOVED lines=9> */
.L_x_168:
[----:B------:R-:W-:-:S04]  /*3d70*/  UIADD3 UR4, UPT, UPT, UR4, 0x1, URZ ;  /* 0x0000000104047890 */ /* 0x000fc8000fffe0ff */
[----:B------:R-:W-:-:S04]  /*3d80*/  UISETP.NE.AND UP0, UPT, UR4, 0x4, UPT ;  /* 0x000000040400788c */ /* 0x000fc8000bf05270 */
[----:B------:R-:W-:Y:S02]  /*3d90*/  USEL UR5, URZ, 0x1, UP0 ;  /* 0x00000001ff057887 */ /* 0x000fe40008000000 */
[----:B------:R-:W-:-:S04]  /*3da0*/  USEL UR4, UR4, URZ, UP0 ;  /* 0x000000ff04047287 */ /* 0x000fc80008000000 */
[----:B------:R-:W-:Y:S01]  /*3db0*/  ULEA UR4, UR4, UR26, 0x3 ;  /* 0x0000001a04047291 */ /* 0x000fe2000f8e18ff */
[----:B-1----:R-:W-:-:S04]  /*3dc0*/  LOP3.LUT R3, R2, UR5, RZ, 0x3c, !PT ;  /* 0x0000000502037c12 */ /* 0x002fc8000f8e3cff */
[----:B------:R-:W-:-:S04]  /*3dd0*/  SHF.L.U32 R3, R3, 0x1f, RZ ;  /* 0x0000001f03037819 */ /* 0x000fc800000006ff */
[----:B------:R-:W1:Y:S02]  /*3de0*/  SYNCS.PHASECHK.TRANS64.TRYWAIT P0, [UR4], R3 ;  /* 0x00000003ff0075a7 */ /* 0x000e640008001104 */
[----:B-1----:R-:W-:Y:S05]  /*3df0*/  @!P0 BRA `(.L_x_72) ;  /* 0x0000005c00d88947 */ /* 0x002fea0003800000 */
.L_x_170:
[----:B------:R-:W-:Y:S01]  /*3e00*/  NOP ;  /* 0x0000000000007918 */ /* 0x000fe20000000000 */
[----:B-1----:R-:W1:Y:S01]  /*3e10*/  LDS R0, [UR8+0x14] ;  /* 0x00001408ff007984 */ /* 0x002e620008000800 */
[----:B------:R-:W-:Y:S01]  /*3e20*/  ULOP3.LUT UR4, UR42, 0xffff, URZ, 0xc0, !UPT ;  /* 0x0000ffff2a047892 */ /* 0x000fe2000f8ec0ff */
[----:B------:R-:W-:Y:S01]  /*3e30*/  UMOV UR5, 0xffff ;  /* 0x0000ffff00057882 */ /* 0x000fe20000000000 */
[----:B------:R-:W-:Y:S02]  /*3e40*/  UMOV UR6, 0x1 ;  /* 0x0000000100067882 */ /* 0x000fe40000000000 */
[----:B------:R-:W-:-:S04]  /*3e50*/  USHF.R.U32.HI UR4, URZ, 0x5, UR4 ;  /* 0x00000005ff047899 */ /* 0x000fc80008011604 */
[----:B------:R-:W-:Y:S02]  /*3e60*/  USHF.L.U32 UR5, UR5, UR4, URZ ;  /* 0x0000000405057299 */ /* 0x000fe400080006ff */
[----:B------:R-:W-:-:S04]  /*3e70*/  USHF.L.U32 UR4, UR6, UR4, URZ ;  /* 0x0000000406047299 */ /* 0x000fc800080006ff */
[----:B-1----:R-:W-:-:S04]  /*3e80*/  LOP3.LUT R0, R0, UR5, RZ, 0xc0, !PT ;  /* 0x0000000500007c12 */ /* 0x002fc8000f8ec0ff */
[----:B------:R-:W-:-:S13]  /*3e90*/  ISETP.NE.AND P0, PT, R0, UR5, PT ;  /* 0x0000000500007c0c */ /* 0x000fda000bf05270 */
[----:B------:R-:W-:Y:S05]  /*3ea0*/  @P0 BRA `(.L_x_73) ;  /* 0x0000000000580947 */ /* 0x000fea0003800000 */
[----:B------:R-:W1:Y:S02]  /*3eb0*/  LDS R0, [UR8+0x18] ;  /* 0x00001808ff007984 */ /* 0x000e640008000800 */
[----:B-1----:R-:W-:-:S04]  /*3ec0*/  LOP3.LUT R0, R0, UR4, RZ, 0xc0, !PT ;  /* 0x0000000400007c12 */ /* 0x002fc8000f8ec0ff */
[----:B------:R-:W-:-:S13]  /*3ed0*/  ISETP.NE.AND P0, PT, R0, UR4, PT ;  /* 0x0000000400007c0c */ /* 0x000fda000bf05270 */
[----:B------:R-:W-:Y:S05]  /*3ee0*/  @P0 BRA `(.L_x_74) ;  /* 0x00000000003c0947 */ /* 0x000fea0003800000 */
[----:B------:R-:W1:Y:S01]  /*3ef0*/  S2R R2, SR_LANEID ;  /* 0x0000000000027919 */ /* 0x000e620000000000 */
[----:B------:R-:W-:Y:S01]  /*3f00*/  ULOP3.LUT UR5, URZ, UR5, URZ, 0x33, !UPT ;  /* 0x00000005ff057292 */ /* 0x000fe2000f8e33ff */
[----:B------:R-:W-:Y:S01]  /*3f10*/  LOP3.LUT R4, RZ, UR4, RZ, 0x33, !PT ;  /* 0x00000004ff047c12 */ /* 0x000fe2000f8e33ff */
[----:B------:R-:W-:Y:S02]  /*3f20*/  VOTEU.ANY UR4, UPT, PT ;  /* 0x0000000000047886 */ /* 0x000fe400038e0100 */
[----:B------:R-:W-:Y:S01]  /*3f30*/  UFLO.U32 UR4, UR4 ;  /* 0x00000004000472bd */ /* 0x000fe200080e0000 */
[----:B------:R-:W2:Y:S01]  /*3f40*/  REDUX UR6, R4 ;  /* 0x00000000040673c4 */ /* 0x000ea20000000000 */
[----:B------:R-:W-:-:S06]  /*3f50*/  IMAD.U32 R0, RZ, RZ, UR5 ;  /* 0x00000005ff007e24 */ /* 0x000fcc000f8e00ff */
[----:B------:R4:W-:Y:S01]  /*3f60*/  UTCATOMSWS.AND URZ, UR5 ;  /* 0x0000000500ff79e3 */ /* 0x0009e20008000000 */
[----:B------:R-:W3:Y:S01]  /*3f70*/  REDUX UR7, R0 ;  /* 0x00000000000773c4 */ /* 0x000ee20000000000 */
[----:B-1----:R-:W-:Y:S01]  /*3f80*/  ISETP.EQ.U32.AND P0, PT, R2, UR4, PT ;  /* 0x0000000402007c0c */ /* 0x002fe2000bf02070 */
[----:B--2---:R-:W-:Y:S01]  /*3f90*/  IMAD.U32 R2, RZ, RZ, UR6 ;  /* 0x00000006ff027e24 */ /* 0x004fe2000f8e00ff */
[----:B---3--:R-:W-:-:S11]  /*3fa0*/  MOV R3, UR7 ;  /* 0x0000000700037c02 */ /* 0x008fd60008000f00 */
[----:B------:R4:W-:Y:S04]  /*3fb0*/  @P0 ATOMS.AND RZ, [UR8+0x14], R3 ;  /* 0x00001403ffff098c */ /* 0x0009e8000a800008 */
[----:B------:R4:W-:Y:S01]  /*3fc0*/  @P0 ATOMS.AND RZ, [UR8+0x18], R2 ;  /* 0x00001802ffff098c */ /* 0x0009e2000a800008 */
[----:B------:R-:W-:Y:S05]  /*3fd0*/  BRA `(.L_x_75) ;  /* 0x0000000000147947 */ /* 0x000fea0003800000 */
.L_x_74:
[----:B------:R-:W-:Y:S02]  /*3fe0*/  MOV R2, 0x4000 ;  /* 0x0000400000027802 */ /* 0x000fe40000000f00 */
[----:B---3-5:R-:W-:Y:S05]  /*3ff0*/  CALL.REL.NOINC `($__internal_0_$__cuda_sm10x_tcgen05_guardrail_trap_col_being_dealloced_not_returned_by_alloc) ;  /* 0x0000006000c07944 */ /* 0x028fea0003c00000 */
[----:B------:R-:W-:Y:S05]  /*4000*/  BRA `(.L_x_75) ;  /* 0x0000000000087947 */ /* 0x000fea0003800000 */
.L_x_73:
[----:B------:R-:W-:Y:S02]  /*4010*/  MOV R2, 0x4030 ;  /* 0x0000403000027802 */ /* 0x000fe40000000f00 */
[----:B---3-5:R-:W-:Y:S05]  /*4020*/  CALL.REL.NOINC `($__internal_2_$__cuda_sm10x_tcgen05_guardrail_trap_unallocated_columns_being_dealloced) ;  /* 0x0000006000cc7944 */ /* 0x028fea0003c00000 */
.L_x_75:
[----:B------:R-:W-:Y:S01]  /*4030*/  NOP ;  /* 0x0000000000007918 */ /* 0x000fe20000000000 */
[----:B----4-:R-:W-:Y:S05]  /*4040*/  EXIT ;  /* 0x000000000000794d */ /* 0x010fea0003800000 */
.L_x_57:
[----:B------:R-:W-:-:S09]  /*4050*/  UISETP.NE.OR UP0, UPT, UR17, 0x3, !UP3 ;  /* 0x000000031100788c */ /* 0x000fd2000df05670 */
[----:B------:R-:W-:Y:S05]  /*4060*/  BRA.U UP0, `(.L_x_76) ;  /* 0x0000001100547547 */ /* 0x000fea000b800000 */
[----:B------:R-:W1:Y:S01]  /*4070*/  LDCU UR31, c[0x0][0x370] ;  /* 0x00006e00ff1f77ac */ /* 0x000e620008000800 */
[----:B------:R-:W2:Y:S01]  /*4080*/  LDC.64 R16, c[0x0][0x348] ;  /* 0x0000d200ff107b82 */ /* 0x000ea20000000a00 */
[----:B------:R-:W-:Y:S02]  /*4090*/  HFMA2 R13, -RZ, RZ, 0, 0 ;  /* 0x00000000ff0d7431 */ /* 0x000fe400000001ff */
[----:B------:R-:W-:Y:S01]  /*40a0*/  IMAD.MOV.U32 R15, RZ, RZ, 0x1 ;  /* 0x00000001ff0f7424 */ /* 0x000fe200078e00ff */
[----:B------:R-:W1:Y:S01]  /*40b0*/  LDCU.128 UR48, c[0x0][0xb10] ;  /* 0x00016200ff3077ac */ /* 0x000e620008000c00 */
[----:B------:R-:W-:Y:S01]  /*40c0*/  IMAD.MOV.U32 R14, RZ, RZ, RZ ;  /* 0x000000ffff0e7224 */ /* 0x000fe200078e00ff */
[----:B------:R-:W-:Y:S01]  /*40d0*/  MOV R7, 0x2000 ;  /* 0x0000200000077802 */ /* 0x000fe20000000f00 */
[----:B------:R-:W3:Y:S01]  /*40e0*/  LDCU UR30, c[0x0][0x374] ;  /* 0x00006e80ff1e77ac */ /* 0x000ee20008000800 */
[----:B------:R-:W4:Y:S01]  /*40f0*/  LDC.64 R2, c[0x0][0x888] ;  /* 0x00022200ff027b82 */ /* 0x000f220000000a00 */
[----:B------:R-:W3:Y:S01]  /*4100*/  LDCU UR15, c[0x0][0xb0c] ;  /* 0x00016180ff0f77ac */ /* 0x000ee20008000800 */
[----:B------:R-:W2:Y:S06]  /*4110*/  LDCU UR40, c[0x0][0xb20] ;  /* 0x00016400ff2877ac */ /* 0x000eac0008000800 */
[----:B------:R-:W4:Y:S01]  /*4120*/  LDC.64 R4, c[0x0][0x890] ;  /* 0x00022400ff047b82 */ /* 0x000f220000000a00 */
[----:B------:R-:W2:Y:S01]  /*4130*/  LDCU UR4, c[0x0][0xb30] ;  /* 0x00016600ff0477ac */ /* 0x000ea20008000800 */
[----:B------:R-:W-:Y:S01]  /*4140*/  UMOV UR21, 0x400 ;  /* 0x0000040000157882 */ /* 0x000fe20000000000 */
[----:B-1----:R-:W-:-:S02]  /*4150*/  UIMAD.WIDE.U32 UR6, UR31, UR48, URZ ;  /* 0x000000301f0672a5 */ /* 0x002fc4000f8e00ff */
[----:B---3--:R-:W-:Y:S02]  /*4160*/  UIMAD.WIDE.U32 UR8, UR30, UR51, URZ ;  /* 0x000000331e0872a5 */ /* 0x008fe4000f8e00ff */
[----:B------:R-:W-:Y:S02]  /*4170*/  ULEA UR21, UR47, UR21, 0x18 ;  /* 0x000000152f157291 */ /* 0x000fe4000f8ec0ff */
[----:B------:R-:W-:Y:S02]  /*4180*/  UPLOP3.LUT UP3, UPT, UPT, UPT, UPT, 0x40, 0x4 ;  /* 0x000000000004789c */ /* 0x000fe40003f6e870 */
[----:B------:R-:W-:Y:S01]  /*4190*/  UIADD3 UR37, UPT, UPT, UR21, 0x78, URZ ;  /* 0x0000007815257890 */ /* 0x000fe2000fffe0ff */
[----:B------:R-:W-:Y:S01]  /*41a0*/  UMOV UR6, UR7 ;  /* 0x0000000700067c82 */ /* 0x000fe20008000000 */
[----:B------:R-:W-:Y:S01]  /*41b0*/  UMOV UR38, UR9 ;  /* 0x0000000900267c82 */ /* 0x000fe20008000000 */
[----:B------:R-:W-:Y:S02]  /*41c0*/  UISETP.GE.AND UP0, UPT, UR42, 0x1, UPT ;  /* 0x000000012a00788c */ /* 0x000fe4000bf06270 */
[----:B------:R-:W-:Y:S01]  /*41d0*/  UISETP.NE.AND UP4, UPT, UR42, 0x1, UPT ;  /* 0x000000012a00788c */ /* 0x000fe2000bf85270 */
[----:B------:R-:W1:Y:S01]  /*41e0*/  LDCU.64 UR22, c[0x0][0xb28] ;  /* 0x00016500ff1677ac */ /* 0x000e620008000a00 */
[----:B------:R-:W-:-:S02]  /*41f0*/  UISETP.NE.AND UP6, UPT, UR15, 0x1, UPT ;  /* 0x000000010f00788c */ /* 0x000fc4000bfc5270 */
[----:B------:R-:W-:Y:S02]  /*4200*/  UISETP.NE.AND UP5, UPT, UR50, 0x1, UPT ;  /* 0x000000013200788c */ /* 0x000fe4000bfa5270 */
[----:B------:R-:W-:Y:S02]  /*4210*/  UIADD3 UR33, UPT, UPT, UR21, 0x60, URZ ;  /* 0x0000006015217890 */ /* 0x000fe4000fffe0ff */
[----:B------:R-:W-:Y:S02]  /*4220*/  UIADD3 UR25, UPT, UPT, UR21, 0x68, URZ ;  /* 0x0000006815197890 */ /* 0x000fe4000fffe0ff */
[----:B------:R-:W-:Y:S02]  /*4230*/  UIADD3 UR17, UPT, UPT, UR21, 0x70, URZ ;  /* 0x0000007015117890 */ /* 0x000fe4000fffe0ff */
[----:B------:R-:W-:Y:S02]  /*4240*/  UPRMT UR37, UR47, 0x654, UR37 ;  /* 0x000006542f257896 */ /* 0x000fe40008000025 */
[----:B------:R-:W-:-:S02]  /*4250*/  USHF.R.U32.HI UR39, URZ, UR49, UR6 ;  /* 0x00000031ff277299 */ /* 0x000fc40008011606 */
[----:B--2---:R-:W-:Y:S02]  /*4260*/  USHF.R.U32.HI UR38, URZ, UR40, UR38 ;  /* 0x00000028ff267299 */ /* 0x004fe40008011626 */
[----:B------:R-:W-:-:S11]  /*4270*/  UISETP.NE.AND UP2, UPT, UR4, 0x1, UPT ;  /* 0x000000010400788c */ /* 0x000fd6000bf45270 */
.L_x_87:
[C---:B------:R-:W-:Y:S02]  /*4280*/  LEA R12, R14.reuse, UR21, 0x3 ;  /* 0x000000150e0c7c11 */ /* 0x040fe4000f8e18ff */
[----:B------:R-:W-:Y:S02]  /*4290*/  SHF.L.U32 R9, R13, 0x1f, RZ ;  /* 0x0000001f0d097819 */ /* 0x000fe400000006ff */
[----:B------:R-:W-:Y:S02]  /*42a0*/  LEA R10, R14, UR21, 0x4 ;  /* 0x000000150e0a7c11 */ /* 0x000fe4000f8e20ff */
[----:B--2---:R-:W2:Y:S02]  /*42b0*/  SYNCS.PHASECHK.TRANS64.TRYWAIT P0, [R12+URZ+0xb0], R9 ;  /* 0x0000b0090c0075a7 */ /* 0x004ea400080011ff */
[----:B--2---:R-:W-:Y:S05]  /*42c0*/  @!P0 BRA `(.L_x_77) ;  /* 0x0000005800bc8947 */ /* 0x004fea0003800000 */
.L_x_171:
[----:B--2---:R-:W2:Y:S01]  /*42d0*/  LDS.128 R8, [R10+0x140] ;  /* 0x000140000a087984 */ /* 0x004ea20000000c00 */
[----:B------:R-:W-:Y:S01]  /*42e0*/  UISETP.GE.AND UP0, UPT, UR42, 0x1, UPT ;  /* 0x000000012a00788c */ /* 0x000fe2000bf06270 */
[----:B------:R-:W-:Y:S01]  /*42f0*/  @!PT LDS RZ, [RZ] ;  /* 0x00000000fffff984 */ /* 0x000fe20000000800 */
[----:B------:R-:W-:Y:S01]  /*4300*/  @!PT LDS RZ, [RZ] ;  /* 0x00000000fffff984 */ /* 0x000fe20000000800 */
[----:B------:R-:W-:Y:S01]  /*4310*/  @!PT LDS RZ, [RZ] ;  /* 0x00000000fffff984 */ /* 0x000fe20000000800 */
[----:B------:R-:W-:Y:S01]  /*4320*/  @!PT LDS RZ, [RZ] ;  /* 0x00000000fffff984 */ /* 0x000fe20000000800 */
[----:B------:R3:W-:Y:S06]  /*4330*/  MEMBAR.ALL.CTA ;  /* 0x0000000000007992 */ /* 0x0007ec0000008000 */
[----:B---3--:R-:W3:Y:S01]  /*4340*/  FENCE.VIEW.ASYNC.S ;  /* 0x00000000000073c6 */ /* 0x008ee20000000000 */
[----:B--2---:R-:W-:Y:S11]  /*4350*/  LOP3.LUT P0, RZ, R10, 0x1, RZ, 0xc0, !PT ;  /* 0x000000010aff7812 */ /* 0x004ff6000780c0ff */
[----:B------:R-:W-:Y:S02]  /*4360*/  @!UPT UIADD3 URZ, UPT, UPT, URZ, URZ, URZ ;  /* 0x000000fffffff290 */ /* 0x000fe4000fffe0ff */
[----:B---3--:R-:W-:Y:S01]  /*4370*/  VOTEU.ANY UP1, P0 ;  /* 0x0000000000ff7886 */ /* 0x008fe20000020100 */
[----:B------:R-:W-:Y:S11]  /*4380*/  PLOP3.LUT P0, PT, PT, PT, UP1, 0x80, 0x8 ;  /* 0x000000000008781c */ /* 0x000ff60003f0f018 */
[----:B------:R-:W-:Y:S02]  /*4390*/  @!UPT UIADD3 URZ, UPT, UPT, URZ, URZ, URZ ;  /* 0x000000fffffff290 */ /* 0x000fe4000fffe0ff */
[----:B------:R-:W-:Y:S02]  /*43a0*/  @P0 SHF.R.U32.HI R0, RZ, 0x10, R9 ;  /* 0x00000010ff000819 */ /* 0x000fe40000011609 */
[----:B------:R-:W-:Y:S02]  /*43b0*/  @P0 MOV R6, R8 ;  /* 0x0000000800060202 */ /* 0x000fe40000000f00 */
[----:B------:R-:W-:Y:S01]  /*43c0*/  @P0 R2UR UR4, R0 ;  /* 0x00000000000402ca */ /* 0x000fe200000e0000 */
[----:B------:R-:W-:Y:S01]  /*43d0*/  VIADD R0, R12, 0xc0 ;  /* 0x000000c00c007836 */ /* 0x000fe20000000000 */
[----:B------:R-:W-:Y:S02]  /*43e0*/  @P0 LOP3.LUT R8, R9, 0xffff, RZ, 0xc0, !PT ;  /* 0x0000ffff09080812 */ /* 0x000fe400078ec0ff */
[----:B------:R-:W-:Y:S02]  /*43f0*/  @P0 R2UR UR6, R6 ;  /* 0x00000000060602ca */ /* 0x000fe400000e0000 */
[----:B------:R-:W-:Y:S02]  /*4400*/  PRMT R0, RZ, 0x654, R0 ;  /* 0x00000654ff007816 */ /* 0x000fe40000000000 */
[----:B------:R-:W-:Y:S02]  /*4410*/  @P0 R2UR UR5, R8 ;  /* 0x00000000080502ca */ /* 0x000fe400000e0000 */
[----:B------:R2:W-:Y:S03]  /*4420*/  SYNCS.ARRIVE.TRANS64.RED.A1T0 RZ, [R0+URZ], RZ ;  /* 0x000000ff00ff79a7 */ /* 0x0005e600081004ff */
[----:B------:R-:W-:Y:S04]  /*4430*/  @UP1 UMOV UR29, UR4 ;  /* 0x00000004001d1c82 */ /* 0x000fe80008000000 */
[----:B------:R-:W-:Y:S04]  /*4440*/  @UP1 UMOV UR14, UR6 ;  /* 0x00000006000e1c82 */ /* 0x000fe80008000000 */
[----:B------:R-:W-:Y:S01]  /*4450*/  @UP1 UMOV UR13, UR5 ;  /* 0x00000005000d1c82 */ /* 0x000fe20008000000 */
[----:B------:R-:W-:Y:S05]  /*4460*/  BRA.U !UP0, `(.L_x_78) ;  /* 0x0000000108a47547 */ /* 0x000fea000b800000 */
[----:B------:R-:W-:Y:S02]  /*4470*/  UIMAD.WIDE.U32 UR18, UR13, UR51, URZ ;  /* 0x000000330d1272a5 */ /* 0x000fe4000f8e00ff */
[----:B------:R-:W-:Y:S02]  /*4480*/  UIMAD.WIDE.U32 UR26, UR14, UR48, URZ ;  /* 0x000000300e1a72a5 */ /* 0x000fe4000f8e00ff */
[----:B------:R-:W-:Y:S02]  /*4490*/  USEL UR4, UR30, UR38, !UP5 ;  /* 0x000000261e047287 */ /* 0x000fe4000e800000 */
[----:B------:R-:W-:Y:S02]  /*44a0*/  USEL UR7, UR31, UR39, !UP6 ;  /* 0x000000271f077287 */ /* 0x000fe4000f000000 */
[----:B-1----:R-:W-:Y:S02]  /*44b0*/  UIMAD.WIDE.U32 UR8, UR4, UR22, URZ ;  /* 0x00000016040872a5 */ /* 0x002fe4000f8e00ff */
[----:B------:R-:W-:Y:S01]  /*44c0*/  UIMAD.WIDE.U32 UR10, UR7, UR22, URZ ;  /* 0x00000016070a72a5 */ /* 0x000fe2000f8e00ff */
[----:B------:R-:W-:Y:S02]  /*44d0*/  UMOV UR5, UR19 ;  /* 0x0000001300057c82 */ /* 0x000fe40008000000 */
[----:B------:R-:W-:Y:S03]  /*44e0*/  USHF.R.U32.HI UR6, URZ, UR40, UR5 ;  /* 0x00000028ff067299 */ /* 0x000fe60008011605 */
[----:B------:R-:W-:Y:S01]  /*44f0*/  UMOV UR5, UR27 ;  /* 0x0000001b00057c82 */ /* 0x000fe20008000000 */
[----:B------:R-:W-:Y:S02]  /*4500*/  USEL UR6, UR13, UR6, !UP5 ;  /* 0x000000060d067287 */ /* 0x000fe4000e800000 */
[----:B------:R-:W-:Y:S03]  /*4510*/  USHF.R.U32.HI UR12, URZ, UR49, UR5 ;  /* 0x00000031ff0c7299 */ /* 0x000fe60008011605 */
[----:B------:R-:W-:Y:S02]  /*4520*/  UMOV UR5, UR9 ;  /* 0x0000000900057c82 */ /* 0x000fe40008000000 */
[----:B------:R-:W-:Y:S03]  /*4530*/  @UP4 USHF.R.U32.HI UR4, URZ, UR23, UR5 ;  /* 0x00000017ff044299 */ /* 0x000fe60008011605 */
[----:B------:R-:W-:Y:S01]  /*4540*/  UMOV UR5, UR11 ;  /* 0x0000000b00057c82 */ /* 0x000fe20008000000 */
[----:B------:R-:W-:Y:S02]  /*4550*/  UIMAD UR4, UR42, UR4, URZ ;  /* 0x000000042a0472a4 */ /* 0x000fe4000f8e02ff */
[----:B------:R-:W-:Y:S02]  /*4560*/  @UP4 USHF.R.U32.HI UR7, URZ, UR23, UR5 ;  /* 0x00000017ff074299 */ /* 0x000fe40008011605 */
[----:B------:R-:W-:Y:S02]  /*4570*/  UIMAD.WIDE.U32 UR10, UR6, UR22, URZ ;  /* 0x00000016060a72a5 */ /* 0x000fe4000f8e00ff */
[----:B------:R-:W-:Y:S02]  /*4580*/  USEL UR5, UR14, UR12, !UP6 ;  /* 0x0000000c0e057287 */ /* 0x000fe4000f000000 */
[----:B------:R-:W-:Y:S02]  /*4590*/  UIMAD UR8, UR42, UR7, URZ ;  /* 0x000000072a0872a4 */ /* 0x000fe4000f8e02ff */
[----:B------:R-:W-:Y:S03]  /*45a0*/  UISETP.GE.AND UP0, UPT, UR6, UR4, UPT ;  /* 0x000000040600728c */ /* 0x000fe6000bf06270 */
[----:B------:R-:W-:Y:S01]  /*45b0*/  UMOV UR4, UR11 ;  /* 0x0000000b00047c82 */ /* 0x000fe20008000000 */
[----:B------:R-:W-:Y:S02]  /*45c0*/  UISETP.GE.OR UP0, UPT, UR5, UR8, UP0 ;  /* 0x000000080500728c */ /* 0x000fe40008706670 */
[----:B------:R-:W-:Y:S02]  /*45d0*/  USHF.R.U32.HI UR4, URZ, UR23, UR4 ;  /* 0x00000017ff047299 */ /* 0x000fe40008011604 */
[----:B------:R-:W-:Y:S02]  /*45e0*/  UIMAD.WIDE.U32 UR8, UR5, UR22, URZ ;  /* 0x00000016050872a5 */ /* 0x000fe4000f8e00ff */
[----:B------:R-:W-:Y:S04]  /*45f0*/  USEL UR10, UR6, UR4, !UP4 ;  /* 0x00000004060a7287 */ /* 0x000fe8000e000000 */
[----:B------:R-:W-:Y:S01]  /*4600*/  UIADD3 UR11, UPT, UPT, -UR10, URZ, URZ ;  /* 0x000000ff0a0b7290 */ /* 0x000fe2000fffe1ff */
[----:B------:R-:W-:Y:S02]  /*4610*/  @!UP0 UMOV UR4, UR9 ;  /* 0x0000000900048c82 */ /* 0x000fe40008000000 */
[----:B------:R-:W-:Y:S02]  /*4620*/  @!UP0 USHF.R.U32.HI UR4, URZ, UR23, UR4 ;  /* 0x00000017ff048299 */ /* 0x000fe40008011604 */
[----:B------:R-:W-:Y:S02]  /*4630*/  UIMAD UR8, UR42, UR11, UR6 ;  /* 0x0000000b2a0872a4 */ /* 0x000fe4000f8e0206 */
[----:B------:R-:W-:Y:S04]  /*4640*/  @!UP0 USEL UR4, UR5, UR4, !UP4 ;  /* 0x0000000405048287 */ /* 0x000fe8000e000000 */
[----:B------:R-:W-:Y:S02]  /*4650*/  @!UP0 UIMAD UR8, UR7, UR8, UR4 ;  /* 0x00000008070882a4 */ /* 0x000fe4000f8e0204 */
[----:B------:R-:W-:Y:S02]  /*4660*/  @!UP0 UIADD3 UR9, UPT, UPT, UR10, -UR4, URZ ;  /* 0x800000040a098290 */ /* 0x000fe4000fffe0ff */
[----:B------:R-:W-:Y:S02]  /*4670*/  UIADD3 UR4, UPT, UPT, -UR5, URZ, URZ ;  /* 0x000000ff05047290 */ /* 0x000fe4000fffe1ff */
[----:B------:R-:W-:Y:S02]  /*4680*/  UIADD3 UR7, UPT, UPT, -UR6, URZ, URZ ;  /* 0x000000ff06077290 */ /* 0x000fe4000fffe1ff */
[----:B------:R-:W-:Y:S02]  /*4690*/  @!UP0 UIMAD UR6, UR9, UR42, UR5 ;  /* 0x0000002a090682a4 */ /* 0x000fe4000f8e0205 */
[----:B------:R-:W-:Y:S02]  /*46a0*/  UIMAD UR14, UR15, UR4, UR14 ;  /* 0x000000040f0e72a4 */ /* 0x000fe4000f8e020e */
[----:B------:R-:W-:Y:S01]  /*46b0*/  UIMAD UR13, UR50, UR7, UR13 ;  /* 0x00000007320d72a4 */ /* 0x000fe2000f8e020d */
[----:B------:R-:W-:Y:S02]  /*46c0*/  @!UP0 UMOV UR5, UR8 ;  /* 0x0000000800058c82 */ /* 0x000fe40008000000 */
[----:B------:R-:W-:Y:S02]  /*46d0*/  UIMAD UR14, UR5, UR15, UR14 ;  /* 0x0000000f050e72a4 */ /* 0x000fe4000f8e020e */
[----:B------:R-:W-:Y:S11]  /*46e0*/  UIMAD UR13, UR6, UR50, UR13 ;  /* 0x00000032060d72a4 */ /* 0x000ff6000f8e020d */
[----:B------:R-:W-:Y:S01]  /*46f0*/  @!UPT UIADD3 URZ, UPT, UPT, URZ, URZ, URZ ;  /* 0x000000fffffff290 */ /* 0x000fe2000fffe0ff */
.L_x_78:
[----:B------:R-:W3:Y:S01]  /*4700*/  @!UP2 LDCU.128 UR8, c[0x0][0xb10] ;  /* 0x00016200ff08a7ac */ /* 0x000ee20008000c00 */
[C---:B----4-:R-:W-:Y:S02]  /*4710*/  ISETP.NE.U32.AND P1, PT, R4.reuse, RZ, PT ;  /* 0x000000ff0400720c */ /* 0x050fe40003f25070 */
[----:B------:R-:W-:Y:S02]  /*4720*/  ISETP.NE.U32.AND P0, PT, R4, RZ, PT ;  /* 0x000000ff0400720c */ /* 0x000fe40003f05070 */
[C---:B------:R-:W-:Y:S02]  /*4730*/  ISETP.NE.AND.EX P1, PT, R5.reuse, RZ, PT, P1 ;  /* 0x000000ff0500720c */ /* 0x040fe40003f25310 */
[----:B------:R-:W-:Y:S01]  /*4740*/  ISETP.NE.AND.EX P0, PT, R5, RZ, PT, P0 ;  /* 0x000000ff0500720c */ /* 0x000fe20003f05300 */
[----:B------:R-:W4:Y:S01]  /*4750*/  @!UP2 LDCU UR5, c[0x0][0xb0c] ;  /* 0x00016180ff05a7ac */ /* 0x000f220008000800 */
[----:B------:R-:W-:Y:S01]  /*4760*/  SHF.L.U32 R9, R15, 0x1f, RZ ;  /* 0x0000001f0f097819 */ /* 0x000fe200000006ff */
[----:B------:R-:W-:Y:S02]  /*4770*/  USHF.L.U32 UR35, UR16, 0x7, URZ ;  /* 0x0000000710237899 */ /* 0x000fe400080006ff */
[----:B------:R-:W-:Y:S02]  /*4780*/  USHF.L.U32 UR34, UR20, 0x7, URZ ;  /* 0x0000000714227899 */ /* 0x000fe400080006ff */
[----:B---3--:R-:W-:Y:S07]  /*4790*/  UIMAD.WIDE.U32 UR6, UR14, UR8, URZ ;  /* 0x000000080e0672a5 */ /* 0x008fee000f8e00ff */
[----:B------:R-:W-:Y:S01]  /*47a0*/  @!UP2 UMOV UR4, UR7 ;  /* 0x000000070004ac82 */ /* 0x000fe20008000000 */
[----:B----4-:R-:W-:Y:S02]  /*47b0*/  @!UP2 UISETP.NE.AND UP0, UPT, UR5, 0x1, UPT ;  /* 0x000000010500a88c */ /* 0x010fe4000bf05270 */
[----:B------:R-:W-:Y:S02]  /*47c0*/  @!UP2 USHF.R.U32.HI UR4, URZ, UR9, UR4 ;  /* 0x00000009ff04a299 */ /* 0x000fe40008011604 */
[----:B------:R-:W-:Y:S02]  /*47d0*/  UIMAD.WIDE.U32 UR6, UR13, UR11, URZ ;  /* 0x0000000b0d0672a5 */ /* 0x000fe4000f8e00ff */
[----:B------:R-:W-:Y:S02]  /*47e0*/  @!UP2 USEL UR8, UR14, UR4, !UP0 ;  /* 0x000000040e08a287 */ /* 0x000fe4000c000000 */
[----:B------:R-:W-:Y:S03]  /*47f0*/  @!UP2 UISETP.NE.AND UP0, UPT, UR10, 0x1, UPT ;  /* 0x000000010a00a88c */ /* 0x000fe6000bf05270 */
[----:B------:R-:W-:Y:S02]  /*4800*/  @!UP2 UMOV UR6, UR7 ;  /* 0x000000070006ac82 */ /* 0x000fe40008000000 */
[----:B------:R-:W3:Y:S02]  /*4810*/  @!UP2 LDCU UR4, c[0x0][0xb20] ;  /* 0x00016400ff04a7ac */ /* 0x000ee40008000800 */
[----:B---3--:R-:W-:Y:S04]  /*4820*/  @!UP2 USHF.R.U32.HI UR6, URZ, UR4, UR6 ;  /* 0x00000004ff06a299 */ /* 0x008fe80008011606 */
[----:B------:R-:W-:Y:S04]  /*4830*/  @!UP2 USEL UR6, UR13, UR6, !UP0 ;  /* 0x000000060d06a287 */ /* 0x000fe8000c000000 */
[----:B------:R-:W-:Y:S02]  /*4840*/  @!UP2 UIADD3 UR4, UPT, UPT, -UR8, UR6, URZ ;  /* 0x000000060804a290 */ /* 0x000fe4000fffe1ff */
[----:B------:R-:W-:Y:S02]  /*4850*/  @!UP2 UIADD3 UR6, UPT, UPT, UR8, -UR6, URZ ;  /* 0x800000060806a290 */ /* 0x000fe4000fffe0ff */
[----:B------:R-:W-:Y:S02]  /*4860*/  @!UP2 UIMAD UR14, UR4, UR5, UR14 ;  /* 0x00000005040ea2a4 */ /* 0x000fe4000f8e020e */
[----:B------:R-:W-:Y:S01]  /*4870*/  @!UP2 UIMAD UR13, UR6, UR10, UR13 ;  /* 0x0000000a060da2a4 */ /* 0x000fe2000f8e020d */
[----:B------:R-:W-:Y:S11]  /*4880*/  BRA.U UP3, `(.L_x_79) ;  /* 0x0000000103107547 */ /* 0x000ff6000b800000 */
[----:B--2---:R-:W-:Y:S04]  /*4890*/  MOV R0, UR43 ;  /* 0x0000002b00007c02 */ /* 0x004fe80008000f00 */
[----:B------:R-:W-:Y:S04]  /*48a0*/  SHF.L.U32 R11, R0, 0x1f, RZ ;  /* 0x0000001f000b7819 */ /* 0x000fe800000006ff */
[----:B------:R-:W2:Y:S02]  /*48b0*/  SYNCS.PHASECHK.TRANS64.TRYWAIT P2, [UR21+0xa8], R11 ;  /* 0x0000a80bff0075a7 */ /* 0x000ea40008041115 */
[----:B--2---:R-:W-:Y:S05]  /*48c0*/  @!P2 BRA `(.L_x_80) ;  /* 0x000000540050a947 */ /* 0x004fea0003800000 */
.L_x_79:
[----:B------:R-:W-:Y:S05]  /*48d0*/  @!P1 BRA `(.L_x_81) ;  /* 0x0000000000309947 */ /* 0x000fea0003800000 */
[----:B------:R-:W-:Y:S01]  /*48e0*/  ISETP.NE.U32.AND P1, PT, R2, RZ, PT ;  /* 0x000000ff0200720c */ /* 0x000fe20003f25070 */
[----:B------:R-:W3:Y:S01]  /*48f0*/  LDCU.64 UR4, c[0x0][0x358] ;  /* 0x00006b00ff0477ac */ /* 0x000ee20008000a00 */
[----:B------:R-:W-:Y:S02]  /*4900*/  IMAD.MOV.U32 R80, RZ, RZ, 0x1 ;  /* 0x00000001ff507424 */ /* 0x000fe400078e00ff */
[----:B------:R-:W-:Y:S11]  /*4910*/  ISETP.NE.AND.EX P1, PT, R3, RZ, PT, P1 ;  /* 0x000000ff0300720c */ /* 0x000ff60003f25310 */
[----:B------:R-:W-:Y:S02]  /*4920*/  @!UPT UIADD3 URZ, UPT, UPT, URZ, URZ, URZ ;  /* 0x000000fffffff290 */ /* 0x000fe4000fffe0ff */
[----:B--2---:R-:W2:Y:S01]  /*4930*/  @P1 LDC.64 R10, c[0x0][0x888] ;  /* 0x00022200ff0a1b82 */ /* 0x004ea20000000a00 */
[----:B------:R-:W-:Y:S04]  /*4940*/  @P1 IMAD R0, R4, UR36, RZ ;  /* 0x0000002404001c24 */ /* 0x000fe8000f8e02ff */
[----:B--2---:R-:W-:Y:S04]  /*4950*/  @P1 IMAD.WIDE R10, R0, 0x4, R10 ;  /* 0x00000004000a1825 */ /* 0x004fe800078e020a */
[----:B------:R-:W-:Y:S01]  /*4960*/  HFMA2 R0, -RZ, RZ, 0, 5.9604644775390625e-08 ;  /* 0x00000001ff007431 */ /* 0x000fe200000001ff */
[----:B---3-5:R3:W5:Y:S04]  /*4970*/  @P1 LDG.E R41, desc[UR4][R10.64] ;  /* 0x000000040a291981 */ /* 0x028768000c1e1900 */
[----:B------:R-:W-:Y:S01]  /*4980*/  @!P1 PRMT R80, R0, 0x7610, R80 ;  /* 0x0000761000509816 */ /* 0x000fe20000000050 */
[----:B---3--:R-:W4:Y:S06]  /*4990*/  @!P1 LDC R41, c[0x0][0x880] ;  /* 0x00022000ff299b82 */ /* 0x008f2c0000000800 */
.L_x_81:
[----:B----45:R-:W-:Y:S01]  /*49a0*/  @!P0 FSETP.EQ.AND P1, PT, R41, RZ, PT ;  /* 0x000000ff2900820b */ /* 0x030fe20003f22000 */
[----:B------:R-:W-:Y:S01]  /*49b0*/  @!UPT UIADD3 URZ, UPT, UPT, URZ, URZ, URZ ;  /* 0x000000fffffff290 */ /* 0x000fe2000fffe0ff */
[----:B------:R-:W-:Y:S11]  /*49c0*/  @!P0 BRA `(.L_x_82) ;  /* 0x0000000000188947 */ /* 0x000ff60003800000 */
[----:B------:R-:W-:Y:S02]  /*49d0*/  LOP3.LUT P0, RZ, R80, 0xff, RZ, 0xc0, !PT ;  /* 0x000000ff50ff7812 */ /* 0x000fe4000780c0ff */
[----:B------:R-:W-:Y:S04]  /*49e0*/  ISETP.NE.U32.AND P1, PT, R2, RZ, PT ;  /* 0x000000ff0200720c */ /* 0x000fe80003f25070 */
[----:B------:R-:W-:Y:S04]  /*49f0*/  ISETP.NE.AND.EX P1, PT, R3, RZ, PT, P1 ;  /* 0x000000ff0300720c */ /* 0x000fe80003f25310 */
[----:B------:R-:W-:Y:S03]  /*4a00*/  PLOP3.LUT P1, PT, P1, PT, PT, 0x8, 0x80 ;  /* 0x000000000080781c */ /* 0x000fe60000f2e170 */
[----:B------:R-:W-:Y:S11]  /*4a10*/  @P0 FSETP.EQ.AND P1, PT, R41, RZ, PT ;  /* 0x000000ff2900020b */ /* 0x000ff60003f22000 */
[----:B------:R-:W-:Y:S02]  /*4a20*/  @!UPT UIADD3 URZ, UPT, UPT, URZ, URZ, URZ ;  /* 0x000000fffffff290 */ /* 0x000fe4000fffe0ff */
.L_x_82:
[----:B------:R-:W3:Y:S01]  /*4a30*/  SYNCS.PHASECHK.TRANS64.TRYWAIT P2, [UR21+0x80], R9 ;  /* 0x00008009ff0075a7 */ /* 0x000ee20008041115 */
[----:B------:R-:W-:Y:S04]  /*4a40*/  ELECT P0, URZ, PT ;  /* 0x0000000000ff782f */ /* 0x000fe80003800000 */
[----:B------:R-:W-:Y:S11]  /*4a50*/  PLOP3.LUT P1, PT, P1, P0, PT, 0xf2, 0x2f ;  /* 0x00000000002f781c */ /* 0x000ff60000f21e72 */
[----:B------:R-:W-:Y:S02]  /*4a60*/  @!UPT UIADD3 URZ, UPT, UPT, URZ, URZ, URZ ;  /* 0x000000fffffff290 */ /* 0x000fe4000fffe0ff */
[----:B------:R-:W-:Y:S05]  /*4a70*/  @!P1 IADD3 R8, P0, PT, R16, 0x580, RZ ;  /* 0x0000058010089810 */ /* 0x000fea0007f1e0ff */
[----:B------:R-:W-:Y:S01]  /*4a80*/  @!P1 IMAD.X R6, RZ, RZ, R17, P0 ;  /* 0x000000ffff069224 */ /* 0x000fe200000e0611 */
[----:B---3--:R-:W-:Y:S07]  /*4a90*/  @!P2 BRA `(.L_x_83) ;  /* 0x0000005000f4a947 */ /* 0x008fee0003800000 */
.L_x_174:
[----:B------:R-:W-:Y:S01]  /*4aa0*/  @!P1 R2UR UR5, R8 ;  /* 0x00000000080592ca */ /* 0x000fe200000e0000 */
[----:B------:R-:W-:Y:S01]  /*4ab0*/  VOTEU.ALL UP0, P1 ;  /* 0x0000000000ff7886 */ /* 0x000fe20000800000 */
[----:B------:R-:W-:Y:S01]  /*4ac0*/  @!P1 R2UR UR4, R6 ;  /* 0x00000000060492ca */ /* 0x000fe200000e0000 */
[----:B--2---:R-:W-:Y:S01]  /*4ad0*/  @!P1 IMAD.MOV.U32 R0, RZ, RZ, 0x2000 ;  /* 0x00002000ff009424 */ /* 0x004fe200078e00ff */
[----:B------:R-:W-:Y:S01]  /*4ae0*/  UMOV UR8, 0x0 ;  /* 0x0000000000087882 */ /* 0x000fe20000000000 */
[----:B------:R-:W-:Y:S01]  /*4af0*/  UMOV UR9, 0x10000000 ;  /* 0x1000000000097882 */ /* 0x000fe20000000000 */
[----:B------:R-:W-:Y:S01]  /*4b00*/  @!UP0 UIADD3 UR32, UPT, UPT, UR21, 0x200, URZ ;  /* 0x0000020015208890 */ /* 0x000fe2000fffe0ff */
[----:B------:R-:W-:Y:S01]  /*4b10*/  @!P1 IADD3 R8, P0, PT, R16, 0x580, RZ ;  /* 0x0000058010089810 */ /* 0x000fe20007f1e0ff */
[----:B------:R-:W-:Y:S01]  /*4b20*/  VOTEU.ALL UP0, P1 ;  /* 0x0000000000ff7886 */ /* 0x000fe20000800000 */
[----:B------:R-:W-:Y:S03]  /*4b30*/  UPRMT UR6, UR47, 0x654, UR33 ;  /* 0x000006542f067896 */ /* 0x000fe60008000021 */
[----:B------:R-:W-:Y:S02]  /*4b40*/  @!P1 IMAD.X R6, RZ, RZ, R17, P0 ;  /* 0x000000ffff069224 */ /* 0x000fe400000e0611 */
[----:B------:R-:W-:Y:S02]  /*4b50*/  IMAD.U32 R10, RZ, RZ, UR5 ;  /* 0x00000005ff0a7e24 */ /* 0x000fe4000f8e00ff */
[----:B------:R-:W-:Y:S03]  /*4b60*/  IMAD.U32 R11, RZ, RZ, UR4 ;  /* 0x00000004ff0b7e24 */ /* 0x000fe6000f8e00ff */
[----:B------:R-:W-:Y:S02]  /*4b70*/  @!P1 R2UR UR4, R10 ;  /* 0x000000000a0492ca */ /* 0x000fe400000e0000 */
[----:B------:R-:W-:Y:S11]  /*4b80*/  @!P1 R2UR UR5, R11 ;  /* 0x000000000b0592ca */ /* 0x000ff600000e0000 */
[----:B------:R-:W-:Y:S02]  /*4b90*/  @!UPT UIADD3 URZ, UPT, UPT, URZ, URZ, URZ ;  /* 0x000000fffffff290 */ /* 0x000fe4000fffe0ff */
[----:B------:R2:W-:Y:S01]  /*4ba0*/  @!UP0 UTMALDG.3D [UR32], [UR4], desc[UR8] ;  /* 0x00000820040085b4 */ /* 0x0005e20008011000 */
[----:B------:R2:W-:Y:S01]  /*4bb0*/  @!P1 SYNCS.ARRIVE.TRANS64.RED.A0TR RZ, [UR21+0x60], R0 ;  /* 0x00006000ffff99a7 */ /* 0x0005e20008300415 */
[----:B------:R-:W-:Y:S01]  /*4bc0*/  SYNCS.ARRIVE.TRANS64.RED.A1T0 RZ, [UR6], RZ ;  /* 0x000000ffffff79a7 */ /* 0x000fe20008100406 */
[----:B------:R-:W3:Y:S02]  /*4bd0*/  SYNCS.PHASECHK.TRANS64.TRYWAIT P2, [UR21+0x88], R9 ;  /* 0x00008809ff0075a7 */ /* 0x000ee40008041115 */
[----:B--23--:R-:W-:Y:S05]  /*4be0*/  @!P2 BRA `(.L_x_84) ;  /* 0x0000005000b8a947 */ /* 0x00cfea0003800000 */
.L_x_176:
        /* <DEDUP_REMOVED lines=8> */
[----:B------:R-:W-:Y:S01]  /*4c70*/  @!UP0 UIADD3 UR24, UPT, UPT, UR21, 0x2200, URZ ;  /* 0x0000220015188890 */ /* 0x000fe2000fffe0ff */
[----:B------:R-:W-:Y:S01]  /*4c80*/  VOTEU.ALL UP0, P1 ;  /* 0x0000000000ff7886 */ /* 0x000fe20000800000 */
[----:B------:R-:W-:Y:S01]  /*4c90*/  UMOV UR27, UR35 ;  /* 0x00000023001b7c82 */ /* 0x000fe20008000000 */
[----:B------:R-:W-:Y:S02]  /*4ca0*/  UMOV UR28, UR36 ;  /* 0x00000024001c7c82 */ /* 0x000fe40008000000 */
[----:B------:R-:W-:Y:S01]  /*4cb0*/  IMAD.U32 R10, RZ, RZ, UR5 ;  /* 0x00000005ff0a7e24 */ /* 0x000fe2000f8e00ff */
[----:B------:R-:W-:Y:S01]  /*4cc0*/  UPRMT UR6, UR47, 0x654, UR25 ;  /* 0x000006542f067896 */ /* 0x000fe20008000019 */
[----:B------:R-:W-:Y:S02]  /*4cd0*/  IMAD.U32 R11, RZ, RZ, UR4 ;  /* 0x00000004ff0b7e24 */ /* 0x000fe4000f8e00ff */
[----:B------:R-:W-:Y:S01]  /*4ce0*/  @!P1 IMAD.X R6, RZ, RZ, R17, P0 ;  /* 0x000000ffff069224 */ /* 0x000fe200000e0611 */
        /* <DEDUP_REMOVED lines=8> */
.L_x_178:
[----:B------:R-:W-:Y:S01]  /*4d70*/  @!P1 R2UR UR5, R8 ;  /* 0x00000000080592ca */ /* 0x000fe200000e0000 */
[----:B------:R-:W-:Y:S01]  /*4d80*/  VOTEU.ALL UP0, P1 ;  /* 0x0000000000ff7886 */ /* 0x000fe20000800000 */
[----:B------:R-:W-:Y:S01]  /*4d90*/  @!P1 R2UR UR4, R6 ;  /* 0x00000000060492ca */ /* 0x000fe200000e0000 */
[----:B--2---:R-:W-:Y:S01]  /*4da0*/  @!P1 IMAD.MOV.U32 R0, RZ, RZ, 0x2000 ;  /* 0x00002000ff009424 */ /* 0x004fe200078e00ff */
[----:B------:R-:W-:Y:S01]  /*4db0*/  UMOV UR8, 0x0 ;  /* 0x0000000000087882 */ /* 0x000fe20000000000 */
[----:B------:R-:W-:Y:S01]  /*4dc0*/  UMOV UR9, 0x10000000 ;  /* 0x1000000000097882 */ /* 0x000fe20000000000 */
[----:B------:R-:W-:Y:S01]  /*4dd0*/  @!UP0 UIADD3 UR18, UPT, UPT, UR34, 0x40, URZ ;  /* 0x0000004022128890 */ /* 0x000fe2000fffe0ff */
[----:B------:R-:W-:Y:S01]  /*4de0*/  VIADD R14, R14, 0x1 ;  /* 0x000000010e0e7836 */ /* 0x000fe20000000000 */
[----:B------:R-:W-:Y:S01]  /*4df0*/  @!UP0 UIADD3 UR16, UPT, UPT, UR21, 0x4200, URZ ;  /* 0x0000420015108890 */ /* 0x000fe2000fffe0ff */
[----:B------:R-:W-:Y:S01]  /*4e00*/  VOTEU.ALL UP0, P1 ;  /* 0x0000000000ff7886 */ /* 0x000fe20000800000 */
[----:B------:R-:W-:Y:S01]  /*4e10*/  UMOV UR19, UR35 ;  /* 0x0000002300137c82 */ /* 0x000fe20008000000 */
[----:B------:R-:W-:Y:S02]  /*4e20*/  UMOV UR20, UR36 ;  /* 0x0000002400147c82 */ /* 0x000fe40008000000 */
[----:B------:R-:W-:Y:S01]  /*4e30*/  IMAD.U32 R10, RZ, RZ, UR5 ;  /* 0x00000005ff0a7e24 */ /* 0x000fe2000f8e00ff */
[----:B------:R-:W-:Y:S01]  /*4e40*/  UPRMT UR6, UR47, 0x654, UR17 ;  /* 0x000006542f067896 */ /* 0x000fe20008000011 */
        /* <DEDUP_REMOVED lines=9> */
.L_x_180:
[----:B------:R-:W-:Y:S01]  /*4ee0*/  @!P1 IADD3 R6, P0, PT, R16, 0x580, RZ ;  /* 0x0000058010069810 */ /* 0x000fe20007f1e0ff */
[----:B------:R-:W-:Y:S01]  /*4ef0*/  VOTEU.ALL UP0, P1 ;  /* 0x0000000000ff7886 */ /* 0x000fe20000800000 */
[----:B------:R-:W-:Y:S01]  /*4f00*/  UMOV UR6, 0x0 ;  /* 0x0000000000067882 */ /* 0x000fe20000000000 */
[----:B------:R-:W-:Y:S01]  /*4f10*/  UMOV UR7, 0x10000000 ;  /* 0x1000000000077882 */ /* 0x000fe20000000000 */
[----:B------:R-:W-:Y:S01]  /*4f20*/  @!P1 R2UR UR5, R6 ;  /* 0x00000000060592ca */ /* 0x000fe200000e0000 */
[----:B--2---:R-:W-:Y:S01]  /*4f30*/  @!P1 IMAD.X R0, RZ, RZ, R17, P0 ;  /* 0x000000ffff009224 */ /* 0x004fe200000e0611 */
[----:B------:R-:W-:Y:S01]  /*4f40*/  @!UP0 UIADD3 UR10, UPT, UPT, UR34, 0x60, URZ ;  /* 0x00000060220a8890 */ /* 0x000fe2000fffe0ff */
[----:B------:R-:W-:Y:S01]  /*4f50*/  R2UR UR16, R82 ;  /* 0x00000000521072ca */ /* 0x000fe200000e0000 */
[----:B------:R-:W-:Y:S01]  /*4f60*/  @!UP0 UIADD3 UR8, UPT, UPT, UR21, 0x6200, URZ ;  /* 0x0000620015088890 */ /* 0x000fe2000fffe0ff */
[----:B------:R-:W-:Y:S01]  /*4f70*/  ISETP.NE.AND P0, PT, R14, 0x2, PT ;  /* 0x000000020e00780c */ /* 0x000fe20003f05270 */
[----:B------:R-:W-:Y:S01]  /*4f80*/  @!UP0 UIADD3 UR9, UPT, UPT, UR21, 0x78, URZ ;  /* 0x0000007815098890 */ /* 0x000fe2000fffe0ff */
[----:B------:R-:W-:Y:S01]  /*4f90*/  @!P1 R2UR UR4, R0 ;  /* 0x00000000000492ca */ /* 0x000fe200000e0000 */
[----:B------:R-:W-:Y:S01]  /*4fa0*/  VOTEU.ALL UP0, P1 ;  /* 0x0000000000ff7886 */ /* 0x000fe20000800000 */
[----:B------:R-:W-:Y:S01]  /*4fb0*/  UMOV UR11, UR35 ;  /* 0x00000023000b7c82 */ /* 0x000fe20008000000 */
[----:B------:R-:W-:Y:S01]  /*4fc0*/  UMOV UR12, UR36 ;  /* 0x00000024000c7c82 */ /* 0x000fe20008000000 */
[----:B------:R-:W-:Y:S01]  /*4fd0*/  SEL R0, RZ, 0x1, P0 ;  /* 0x00000001ff007807 */ /* 0x000fe20000000000 */
[----:B------:R-:W-:Y:S01]  /*4fe0*/  UIADD3 UR20, UPT, UPT, UR13, UR63, URZ ;  /* 0x0000003f0d147290 */ /* 0x000fe2000fffe0ff */
[----:B------:R-:W-:Y:S01]  /*4ff0*/  IMAD.U32 R8, RZ, RZ, UR5 ;  /* 0x00000005ff087e24 */ /* 0x000fe2000f8e00ff */
[----:B------:R-:W-:Y:S01]  /*5000*/  LOP3.LUT R15, R15, 0x1, RZ, 0x3c, !PT ;  /* 0x000000010f0f7812 */ /* 0x000fe200078e3cff */
[----:B------:R-:W-:Y:S01]  /*5010*/  UPLOP3.LUT UP3, UPT, UPT, UPT, UPT, 0x80, 0x8 ;  /* 0x000000000008789c */ /* 0x000fe20003f6f070 */
[----:B------:R-:W-:Y:S01]  /*5020*/  LOP3.LUT R13, R13, R0, RZ, 0x3c, !PT ;  /* 0x000000000d0d7212 */ /* 0x000fe200078e3cff */
[----:B------:R-:W-:Y:S01]  /*5030*/  UIADD3 UR16, UPT, UPT, UR14, UR16, URZ ;  /* 0x000000100e107290 */ /* 0x000fe2000fffe0ff */
[----:B------:R-:W-:Y:S01]  /*5040*/  SEL R14, R14, RZ, P0 ;  /* 0x000000ff0e0e7207 */ /* 0x000fe20000000000 */
[----:B------:R-:W-:Y:S01]  /*5050*/  UMOV UR36, UR29 ;  /* 0x0000001d00247c82 */ /* 0x000fe20008000000 */
[----:B------:R-:W-:Y:S01]  /*5060*/  IMAD.U32 R9, RZ, RZ, UR4 ;  /* 0x00000004ff097e24 */ /* 0x000fe2000f8e00ff */
[----:B------:R-:W-:Y:S04]  /*5070*/  @!P1 R2UR UR4, R8 ;  /* 0x00000000080492ca */ /* 0x000fe800000e0000 */
[----:B------:R-:W-:Y:S11]  /*5080*/  @!P1 R2UR UR5, R9 ;  /* 0x00000000090592ca */ /* 0x000ff600000e0000 */
[----:B------:R-:W-:Y:S02]  /*5090*/  @!UPT UIADD3 URZ, UPT, UPT, URZ, URZ, URZ ;  /* 0x000000fffffff290 */ /* 0x000fe4000fffe0ff */
[----:B------:R2:W-:Y:S01]  /*50a0*/  @!UP0 UTMALDG.3D [UR8], [UR4], desc[UR6] ;  /* 0x00000608040085b4 */ /* 0x0005e20008011000 */
[----:B------:R2:W-:Y:S01]  /*50b0*/  @!P1 SYNCS.ARRIVE.TRANS64.RED.A0TR RZ, [UR21+0x78], R7 ;  /* 0x00007807ffff99a7 */ /* 0x0005e20008300415 */
[----:B------:R-:W-:Y:S01]  /*50c0*/  SYNCS.ARRIVE.TRANS64.RED.A1T0 RZ, [UR37], RZ ;  /* 0x000000ffffff79a7 */ /* 0x000fe20008100425 */
[----:B------:R-:W-:Y:S05]  /*50d0*/  BRA.U UP1, `(.L_x_87) ;  /* 0xfffffff101687547 */ /* 0x000fea000b83ffff */
[----:B------:R-:W-:-:S04]  /*50e0*/  SHF.L.U32 R3, R15, 0x1f, RZ ;  /* 0x0000001f0f037819 */ /* 0x000fc800000006ff */
[----:B------:R-:W3:Y:S02]  /*50f0*/  SYNCS.PHASECHK.TRANS64.TRYWAIT P0, [UR21+0x80], R3 ;  /* 0x00008003ff0075a7 */ /* 0x000ee40008001115 */
[----:B---3--:R-:W-:Y:S05]  /*5100*/  @!P0 BRA `(.L_x_88) ;  /* 0x0000004c00b88947 */ /* 0x008fea0003800000 */
.L_x_182:
[----:B------:R-:W4:Y:S02]  /*5110*/  SYNCS.PHASECHK.TRANS64.TRYWAIT P0, [UR21+0x88], R3 ;  /* 0x00008803ff0075a7 */ /* 0x000f240008001115 */
[----:B----4-:R-:W-:Y:S05]  /*5120*/  @!P0 BRA `(.L_x_89) ;  /* 0x0000004c00c88947 */ /* 0x010fea0003800000 */
.L_x_184:
[----:B------:R-:W4:Y:S02]  /*5130*/  SYNCS.PHASECHK.TRANS64.TRYWAIT P0, [UR21+0x90], R3 ;  /* 0x00009003ff0075a7 */ /* 0x000f240008001115 */
[----:B----4-:R-:W-:Y:S05]  /*5140*/  @!P0 BRA `(.L_x_90) ;  /* 0x0000004c00d88947 */ /* 0x010fea0003800000 */
.L_x_186:
[----:B---3--:R-:W-:-:S07]  /*5150*/  MOV R0, UR21 ;  /* 0x0000001500007c02 */ /* 0x008fce0008000f00 */
.L_x_91:
[----:B---3--:R-:W-:-:S04]  /*5160*/  SHF.L.U32 R3, R15, 0x1f, RZ ;  /* 0x0000001f0f037819 */ /* 0x008fc800000006ff */
[----:B------:R3:W4:Y:S03]  /*5170*/  SYNCS.PHASECHK.TRANS64.TRYWAIT P0, [R0+URZ+0x98], R3 ;  /* 0x00009803000075a7 */ /* 0x00072600080011ff */
[----:B----4-:R-:W-:Y:S05]  /*5180*/  @!P0 NANOSLEEP.SYNCS 0x989680 ;  /* 0x009896800000895d */ /* 0x010fea0003900000 */
[----:B------:R-:W4:Y:S02]  /*5190*/  @!P0 SYNCS.PHASECHK.TRANS64 P0, [R0+URZ+0x98], R3 ;  /* 0x00009803000085a7 */ /* 0x000f2400080010ff */
[----:B-12-4-:R-:W-:Y:S05]  /*51a0*/  @P0 EXIT ;  /* 0x000000000000094d */ /* 0x016fea0003800000 */
[----:B------:R-:W-:Y:S05]  /*51b0*/  BRA `(.L_x_91) ;  /* 0xfffffffc00e87947 */ /* 0x000fea000383ffff */
.L_x_76:
[----:B------:R-:W-:-:S06]  /*51c0*/  UISETP.GE.AND UP0, UPT, UR17, 0x4, UPT ;  /* 0x000000041100788c */ /* 0x000fcc000bf06270 */
[----:B------:R-:W-:-:S13]  /*51d0*/  PLOP3.LUT P0, PT, PT, PT, UP0, 0x80, 0x8 ;  /* 0x000000000008781c */ /* 0x000fda0003f0f008 */
[----:B------:R-:W-:Y:S05]  /*51e0*/  @!P0 EXIT ;  /* 0x000000000000894d */ /* 0x000fea0003800000 */
[----:B------:R-:W-:Y:S01]  /*51f0*/  BAR.SYNC.DEFER_BLOCKING 0x6, 0xa0 ;  /* 0x0182800000007b1d */ /* 0x000fe20000010000 */
[C---:B------:R-:W-:Y:S01]  /*5200*/  IMAD.SHL.U32 R2, R94.reuse, 0x20, RZ ;  /* 0x000000205e027824 */ /* 0x040fe200078e00ff */
[C---:B------:R-:W-:Y:S01]  /*5210*/  SHF.L.U32 R37, R94.reuse, 0x10, RZ ;  /* 0x000000105e257819 */ /* 0x040fe200000006ff */
[C---:B------:R-:W-:Y:S01]  /*5220*/  IMAD.SHL.U32 R93, R94.reuse, 0x4, RZ ;  /* 0x000000045e5d7824 */ /* 0x040fe200078e00ff */
[----:B------:R-:W-:Y:S01]  /*5230*/  LOP3.LUT R95, R94, 0x60, RZ, 0xc0, !PT ;  /* 0x000000605e5f7812 */ /* 0x000fe200078ec0ff */
[----:B------:R-:W-:Y:S01]  /*5240*/  HFMA2 R86, -RZ, RZ, 0, 0 ;  /* 0x00000000ff567431 */ /* 0x000fe200000001ff */
[----:B------:R-:W-:Y:S02]  /*5250*/  UMOV UR44, 0x400 ;  /* 0x00000400002c7882 */ /* 0x000fe40000000000 */
[----:B------:R-:W1:Y:S01]  /*5260*/  LDC.64 R78, c[0x0][0x8b0] ;  /* 0x00022c00ff4e7b82 */ /* 0x000e620000000a00 */
[----:B------:R-:W-:Y:S01]  /*5270*/  ULEA UR44, UR47, UR44, 0x18 ;  /* 0x0000002c2f2c7291 */ /* 0x000fe2000f8ec0ff */
[----:B------:R-:W-:Y:S01]  /*5280*/  LOP3.LUT R6, R2, 0xc0, RZ, 0xc0, !PT ;  /* 0x000000c002067812 */ /* 0x000fe200078ec0ff */
[----:B------:R-:W2:Y:S01]  /*5290*/  LDCU.64 UR6, c[0x0][0x890] ;  /* 0x00011200ff0677ac */ /* 0x000ea20008000a00 */
[----:B------:R-:W-:Y:S01]  /*52a0*/  LOP3.LUT R92, R94, 0x2, RZ, 0xc0, !PT ;  /* 0x000000025e5c7812 */ /* 0x000fe200078ec0ff */
[----:B------:R-:W-:Y:S01]  /*52b0*/  IMAD.MOV.U32 R90, RZ, RZ, 0x1 ;  /* 0x00000001ff5a7424 */ /* 0x000fe200078e00ff */
[----:B------:R-:W-:Y:S01]  /*52c0*/  LOP3.LUT R93, R6, 0x18, R93, 0xf8, !PT ;  /* 0x00000018065d7812 */ /* 0x000fe200078ef85d */
[----:B------:R-:W-:Y:S01]  /*52d0*/  UIADD3 UR4, UPT, UPT, UR44, 0x200, URZ ;  /* 0x000002002c047890 */ /* 0x000fe2000fffe0ff */
[----:B------:R-:W3:Y:S01]  /*52e0*/  LDC.64 R76, c[0x0][0x8a8] ;  /* 0x00022a00ff4c7b82 */ /* 0x000ee20000000a00 */
[----:B------:R-:W-:Y:S01]  /*52f0*/  LOP3.LUT R37, R37, 0x600000, RZ, 0xc0, !PT ;  /* 0x0060000025257812 */ /* 0x000fe200078ec0ff */
[----:B------:R-:W-:Y:S01]  /*5300*/  IMAD.MOV.U32 R36, RZ, RZ, RZ ;  /* 0x000000ffff247224 */ /* 0x000fe200078e00ff */
[----:B------:R-:W-:-:S02]  /*5310*/  LOP3.LUT R93, R93, 0xf20, R2, 0xf8, !PT ;  /* 0x00000f205d5d7812 */ /* 0x000fc400078ef802 */
[----:B------:R-:W-:Y:S01]  /*5320*/  CS2R R88, SRZ ;  /* 0x0000000000587805 */ /* 0x000fe2000001ff00 */
[----:B------:R-:W-:Y:S01]  /*5330*/  IMAD.U32 R84, RZ, RZ, UR4 ;  /* 0x00000004ff547e24 */ /* 0x000fe2000f8e00ff */
[----:B------:R-:W-:Y:S01]  /*5340*/  LOP3.LUT R94, R94, 0x4, RZ, 0xc0, !PT ;  /* 0x000000045e5e7812 */ /* 0x000fe200078ec0ff */
[----:B------:R-:W4:Y:S01]  /*5350*/  LDCU UR60, c[0x0][0x370] ;  /* 0x00006e00ff3c77ac */ /* 0x000f220008000800 */
[----:B------:R-:W4:Y:S02]  /*5360*/  LDS R0, [UR44+0x160] ;  /* 0x0001602cff007984 */ /* 0x000f240008000800 */
[----:B------:R-:W-:Y:S01]  /*5370*/  LEA R93, R93, R84, 0x1 ;  /* 0x000000545d5d7211 */ /* 0x000fe200078e08ff */
[----:B------:R-:W1:Y:S01]  /*5380*/  LDCU UR43, c[0x0][0xb0c] ;  /* 0x00016180ff2b77ac */ /* 0x000e620008000800 */
[----:B--2---:R-:W-:Y:S01]  /*5390*/  IMAD.U32 R97, RZ, RZ, UR6 ;  /* 0x00000006ff617e24 */ /* 0x004fe2000f8e00ff */
[----:B------:R-:W-:Y:S02]  /*53a0*/  MOV R96, UR7 ;  /* 0x0000000700607c02 */ /* 0x000fe40008000f00 */
[--C-:B------:R-:W-:Y:S01]  /*53b0*/  IMAD R92, R92, -0x10, R93.reuse ;  /* 0xfffffff05c5c7824 */ /* 0x100fe200078e025d */
[----:B------:R-:W2:Y:S01]  /*53c0*/  LDCU UR39, c[0x0][0xb30] ;  /* 0x00016600ff2777ac */ /* 0x000ea20008000800 */
[----:B------:R-:W-:Y:S01]  /*53d0*/  IMAD R91, R94, -0x10, R93 ;  /* 0xfffffff05e5b7824 */ /* 0x000fe200078e025d */
[----:B------:R-:W1:Y:S01]  /*53e0*/  LDCU.64 UR54, c[0x0][0x888] ;  /* 0x00011100ff3677ac */ /* 0x000e620008000a00 */
[----:B------:R-:W1:Y:S01]  /*53f0*/  LDCU.64 UR40, c[0x0][0xb28] ;  /* 0x00016500ff2877ac */ /* 0x000e620008000a00 */
[----:B------:R-:W1:Y:S01]  /*5400*/  LDCU.128 UR56, c[0x0][0xb10] ;  /* 0x00016200ff3877ac */ /* 0x000e620008000c00 */
[----:B------:R-:W1:Y:S01]  /*5410*/  LDCU UR53, c[0x0][0x374] ;  /* 0x00006e80ff3577ac */ /* 0x000e620008000800 */
[----:B------:R-:W-:Y:S01]  /*5420*/  UMOV UR52, URZ ;  /* 0x000000ff00347c82 */ /* 0x000fe20008000000 */
[----:B------:R-:W-:Y:S01]  /*5430*/  UMOV UR46, URZ ;  /* 0x000000ff002e7c82 */ /* 0x000fe20008000000 */
[----:B-1234-:R-:W-:-:S07]  /*5440*/  IMAD.IADD R37, R0, 0x1, R37 ;  /* 0x0000000100257824 */ /* 0x01efce00078e0225 */
.L_x_135:
[----:B------:R-:W-:Y:S02]  /*5450*/  LEA R3, R86, UR44, 0x3 ;  /* 0x0000002c56037c11 */ /* 0x000fe4000f8e18ff */
[----:B------:R-:W-:Y:S02]  /*5460*/  SHF.L.U32 R0, R88, 0x1f, RZ ;  /* 0x0000001f58007819 */ /* 0x000fe400000006ff */
[----:B------:R-:W-:Y:S02]  /*5470*/  LEA R5, R86, UR44, 0x4 ;  /* 0x0000002c56057c11 */ /* 0x000fe4000f8e20ff */
[----:B-1----:R-:W1:Y:S02]  /*5480*/  SYNCS.PHASECHK.TRANS64.TRYWAIT P0, [R3+URZ+0xb0], R0 ;  /* 0x0000b000030075a7 */ /* 0x002e6400080011ff */
[----:B-12---:R-:W-:Y:S05]  /*5490*/  @!P0 BRA `(.L_x_92) ;  /* 0x0000004c001c8947 */ /* 0x006fea0003800000 */
.L_x_187:
        /* <DEDUP_REMOVED lines=11> */
[----:B------:R-:W-:Y:S01]  /*5550*/  PLOP3.LUT P0, PT, PT, PT, UP1, 0x80, 0x8 ;  /* 0x000000000008781c */ /* 0x000fe20003f0f018 */
[----:B------:R-:W-:Y:S11]  /*5560*/  UP2UR UR62, UPR, URZ, 0x2 ;  /* 0x00000002ff3e7883 */ /* 0x000ff60008000000 */
[----:B------:R-:W-:Y:S01]  /*5570*/  @!UPT UIADD3 URZ, UPT, UPT, URZ, URZ, URZ ;  /* 0x000000fffffff290 */ /* 0x000fe2000fffe0ff */
[----:B-1----:R-:W-:Y:S02]  /*5580*/  @P0 SHF.R.U32.HI R0, RZ, 0x10, R5 ;  /* 0x00000010ff000819 */ /* 0x002fe40000011605 */
        /* <DEDUP_REMOVED lines=12> */
[----:B------:R-:W2:Y:S01]  /*5650*/  LDCU UR12, c[0x0][0xb20] ;  /* 0x00016400ff0c77ac */ /* 0x000ea20008000800 */
[----:B------:R-:W-:Y:S02]  /*5660*/  UIMAD.WIDE.U32 UR4, UR53, UR59, URZ ;  /* 0x0000003b350472a5 */ /* 0x000fe4000f8e00ff */
[----:B------:R-:W-:Y:S02]  /*5670*/  UIMAD.WIDE.U32 UR6, UR60, UR56, URZ ;  /* 0x000000383c0672a5 */ /* 0x000fe4000f8e00ff */
[----:B------:R-:W-:Y:S02]  /*5680*/  UISETP.NE.AND UP0, UPT, UR58, 0x1, UPT ;  /* 0x000000013a00788c */ /* 0x000fe4000bf05270 */
[----:B------:R-:W-:Y:S02]  /*5690*/  UIMAD.WIDE.U32 UR8, UR37, UR59, URZ ;  /* 0x0000003b250872a5 */ /* 0x000fe4000f8e00ff */
[----:B------:R-:W-:Y:S02]  /*56a0*/  UIMAD.WIDE.U32 UR10, UR38, UR56, URZ ;  /* 0x00000038260a72a5 */ /* 0x000fe4000f8e00ff */
[----:B------:R-:W-:Y:S02]  /*56b0*/  UISETP.NE.AND UP1, UPT, UR43, 0x1, UPT ;  /* 0x000000012b00788c */ /* 0x000fe4000bf25270 */
[----:B------:R-:W-:Y:S01]  /*56c0*/  UISETP.NE.AND UP2, UPT, UR42, 0x1, UPT ;  /* 0x000000012a00788c */ /* 0x000fe2000bf45270 */
[----:B------:R-:W-:Y:S02]  /*56d0*/  UMOV UR4, UR5 ;  /* 0x0000000500047c82 */ /* 0x000fe40008000000 */
[----:B--2---:R-:W-:Y:S03]  /*56e0*/  USHF.R.U32.HI UR5, URZ, UR12, UR4 ;  /* 0x0000000cff057299 */ /* 0x004fe60008011604 */
[----:B------:R-:W-:Y:S02]  /*56f0*/  UMOV UR4, UR7 ;  /* 0x0000000700047c82 */ /* 0x000fe40008000000 */
[----:B------:R-:W-:Y:S02]  /*5700*/  USHF.R.U32.HI UR7, URZ, UR57, UR4 ;  /* 0x00000039ff077299 */ /* 0x000fe40008011604 */
[----:B------:R-:W-:Y:S02]  /*5710*/  USEL UR4, UR53, UR5, !UP0 ;  /* 0x0000000535047287 */ /* 0x000fe4000c000000 */
[----:B------:R-:W-:Y:S01]  /*5720*/  USEL UR7, UR60, UR7, !UP1 ;  /* 0x000000073c077287 */ /* 0x000fe2000c800000 */
[----:B------:R-:W-:Y:S01]  /*5730*/  UMOV UR5, UR9 ;  /* 0x0000000900057c82 */ /* 0x000fe20008000000 */
[----:B------:R-:W-:Y:S02]  /*5740*/  UIMAD.WIDE.U32 UR8, UR4, UR40, URZ ;  /* 0x00000028040872a5 */ /* 0x000fe4000f8e00ff */
[----:B------:R-:W-:Y:S03]  /*5750*/  USHF.R.U32.HI UR6, URZ, UR12, UR5 ;  /* 0x0000000cff067299 */ /* 0x000fe60008011605 */
[----:B------:R-:W-:Y:S01]  /*5760*/  UMOV UR5, UR11 ;  /* 0x0000000b00057c82 */ /* 0x000fe20008000000 */
[----:B------:R-:W-:Y:S02]  /*5770*/  UIMAD.WIDE.U32 UR10, UR7, UR40, URZ ;  /* 0x00000028070a72a5 */ /* 0x000fe4000f8e00ff */
[----:B------:R-:W-:Y:S02]  /*5780*/  USHF.R.U32.HI UR12, URZ, UR57, UR5 ;  /* 0x00000039ff0c7299 */ /* 0x000fe40008011605 */
[----:B------:R-:W-:Y:S01]  /*5790*/  USEL UR6, UR37, UR6, !UP0 ;  /* 0x0000000625067287 */ /* 0x000fe2000c000000 */
[----:B------:R-:W-:Y:S02]  /*57a0*/  UMOV UR5, UR9 ;  /* 0x0000000900057c82 */ /* 0x000fe40008000000 */
[----:B------:R-:W-:Y:S01]  /*57b0*/  UMOV UR10, UR11 ;  /* 0x0000000b000a7c82 */ /* 0x000fe20008000000 */
[----:B------:R-:W-:Y:S02]  /*57c0*/  @UP2 USHF.R.U32.HI UR4, URZ, UR41, UR5 ;  /* 0x00000029ff042299 */ /* 0x000fe40008011605 */
[----:B------:R-:W-:Y:S02]  /*57d0*/  @UP2 USHF.R.U32.HI UR7, URZ, UR41, UR10 ;  /* 0x00000029ff072299 */ /* 0x000fe4000801160a */
[----:B------:R-:W-:Y:S02]  /*57e0*/  UIMAD UR4, UR42, UR4, URZ ;  /* 0x000000042a0472a4 */ /* 0x000fe4000f8e02ff */
        /* <DEDUP_REMOVED lines=8> */
[----:B------:R-:W-:Y:S02]  /*5870*/  USEL UR11, UR6, UR4, !UP2 ;  /* 0x00000004060b7287 */ /* 0x000fe4000d000000 */
[----:B------:R-:W-:Y:S02]  /*5880*/  UIADD3 UR8, UPT, UPT, -UR5, URZ, URZ ;  /* 0x000000ff05087290 */ /* 0x000fe4000fffe1ff */
[----:B------:R-:W-:Y:S01]  /*5890*/  UIADD3 UR10, UPT, UPT, -UR11, URZ, URZ ;  /* 0x000000ff0b0a7290 */ /* 0x000fe2000fffe1ff */
[----:B------:R-:W-:Y:S01]  /*58a0*/  @!UP0 UMOV UR4, UR9 ;  /* 0x0000000900048c82 */ /* 0x000fe20008000000 */
[----:B------:R-:W-:Y:S02]  /*58b0*/  UIADD3 UR9, UPT, UPT, -UR6, URZ, URZ ;  /* 0x000000ff06097290 */ /* 0x000fe4000fffe1ff */
[----:B------:R-:W-:Y:S02]  /*58c0*/  @!UP0 USHF.R.U32.HI UR4, URZ, UR41, UR4 ;  /* 0x00000029ff048299 */ /* 0x000fe40008011604 */
[----:B------:R-:W-:Y:S02]  /*58d0*/  UIMAD UR10, UR42, UR10, UR6 ;  /* 0x0000000a2a0a72a4 */ /* 0x000fe4000f8e0206 */
[----:B------:R-:W-:Y:S04]  /*58e0*/  @!UP0 USEL UR4, UR5, UR4, !UP2 ;  /* 0x0000000405048287 */ /* 0x000fe8000d000000 */
[----:B------:R-:W-:Y:S02]  /*58f0*/  @!UP0 UIMAD UR10, UR7, UR10, UR4 ;  /* 0x0000000a070a82a4 */ /* 0x000fe4000f8e0204 */
[----:B------:R-:W-:Y:S02]  /*5900*/  @!UP0 UIADD3 UR11, UPT, UPT, UR11, -UR4, URZ ;  /* 0x800000040b0b8290 */ /* 0x000fe4000fffe0ff */
[----:B------:R-:W-:Y:S02]  /*5910*/  UIMAD UR7, UR43, UR8, UR38 ;  /* 0x000000082b0772a4 */ /* 0x000fe4000f8e0226 */
[----:B------:R-:W-:Y:S02]  /*5920*/  @!UP0 UIMAD UR6, UR11, UR42, UR5 ;  /* 0x0000002a0b0682a4 */ /* 0x000fe4000f8e0205 */
[----:B------:R-:W-:Y:S01]  /*5930*/  UIMAD UR4, UR58, UR9, UR37 ;  /* 0x000000093a0472a4 */ /* 0x000fe2000f8e0225 */
[----:B------:R-:W-:Y:S02]  /*5940*/  @!UP0 UMOV UR5, UR10 ;  /* 0x0000000a00058c82 */ /* 0x000fe40008000000 */
[----:B------:R-:W-:Y:S02]  /*5950*/  UIMAD UR38, UR5, UR43, UR7 ;  /* 0x0000002b052672a4 */ /* 0x000fe4000f8e0207 */
[----:B------:R-:W-:Y:S11]  /*5960*/  UIMAD UR37, UR6, UR58, UR4 ;  /* 0x0000003a062572a4 */ /* 0x000ff6000f8e0204 */
[----:B------:R-:W-:Y:S01]  /*5970*/  @!UPT UIADD3 URZ, UPT, UPT, URZ, URZ, URZ ;  /* 0x000000fffffff290 */ /* 0x000fe2000fffe0ff */
.L_x_93:
[----:B------:R-:W-:Y:S01]  /*5980*/  UISETP.NE.AND UP0, UPT, UR39, 0x1, UPT ;  /* 0x000000012700788c */ /* 0x000fe2000bf05270 */
[----:B------:R-:W-:Y:S01]  /*5990*/  LOP3.LUT P0, RZ, R84, 0x1b0, RZ, 0xc0, !PT ;  /* 0x000001b054ff7812 */ /* 0x000fe2000780c0ff */
[----:B------:R-:W-:Y:S01]  /*59a0*/  USHF.L.U32 UR50, UR16, 0x7, URZ ;  /* 0x0000000710327899 */ /* 0x000fe200080006ff */
[----:B------:R-:W-:Y:S01]  /*59b0*/  BSSY.RECONVERGENT B6, `(.L_x_94) ;  /* 0x0000034000067945 */ /* 0x000fe20003800200 */
[----:B------:R-:W-:Y:S01]  /*59c0*/  USHF.L.U32 UR49, UR20, 0x7, URZ ;  /* 0x0000000714317899 */ /* 0x000fe200080006ff */
[----:B------:R-:W-:Y:S06]  /*59d0*/  IADD3 R86, PT, PT, R86, 0x1, RZ ;  /* 0x0000000156567810 */ /* 0x000fec0007ffe0ff */
[----:B------:R-:W2:Y:S01]  /*59e0*/  @!UP0 LDCU.128 UR12, c[0x0][0xb10] ;  /* 0x00016200ff0c87ac */ /* 0x000ea20008000c00 */
[----:B------:R-:W3:Y:S01]  /*59f0*/  @!UP0 LDCU UR5, c[0x0][0xb0c] ;  /* 0x00016180ff0587ac */ /* 0x000ee20008000800 */
[----:B------:R-:W4:Y:S01]  /*5a00*/  @!UP0 LDCU UR10, c[0x0][0xb20] ;  /* 0x00016400ff0a87ac */ /* 0x000f220008000800 */
[----:B--2---:R-:W-:Y:S02]  /*5a10*/  UIMAD.WIDE.U32 UR8, UR38, UR12, URZ ;  /* 0x0000000c260872a5 */ /* 0x004fe4000f8e00ff */
[----:B------:R-:W-:Y:S02]  /*5a20*/  UIMAD.WIDE.U32 UR6, UR37, UR15, URZ ;  /* 0x0000000f250672a5 */ /* 0x000fe4000f8e00ff */
[----:B------:R-:W-:Y:S03]  /*5a30*/  @!UP0 UISETP.NE.AND UP1, UPT, UR14, 0x1, UPT ;  /* 0x000000010e00888c */ /* 0x000fe6000bf25270 */
[----:B------:R-:W-:Y:S01]  /*5a40*/  @!UP0 UMOV UR4, UR9 ;  /* 0x0000000900048c82 */ /* 0x000fe20008000000 */
[----:B---3--:R-:W-:Y:S02]  /*5a50*/  @!UP0 UISETP.NE.AND UP2, UPT, UR5, 0x1, UPT ;  /* 0x000000010500888c */ /* 0x008fe4000bf45270 */
[----:B------:R-:W-:Y:S01]  /*5a60*/  @!UP0 USHF.R.U32.HI UR4, URZ, UR13, UR4 ;  /* 0x0000000dff048299 */ /* 0x000fe20008011604 */
[----:B------:R-:W-:Y:S02]  /*5a70*/  @!UP0 UMOV UR6, UR7 ;  /* 0x0000000700068c82 */ /* 0x000fe40008000000 */
[----:B----4-:R-:W-:Y:S02]  /*5a80*/  @!UP0 USHF.R.U32.HI UR6, URZ, UR10, UR6 ;  /* 0x0000000aff068299 */ /* 0x010fe40008011606 */
[----:B------:R-:W-:Y:S02]  /*5a90*/  @!UP0 USEL UR7, UR38, UR4, !UP2 ;  /* 0x0000000426078287 */ /* 0x000fe4000d000000 */
[----:B------:R-:W-:Y:S04]  /*5aa0*/  @!UP0 USEL UR6, UR37, UR6, !UP1 ;  /* 0x0000000625068287 */ /* 0x000fe8000c800000 */
[----:B------:R-:W-:Y:S02]  /*5ab0*/  @!UP0 UIADD3 UR4, UPT, UPT, -UR7, UR6, URZ ;  /* 0x0000000607048290 */ /* 0x000fe4000fffe1ff */
[----:B------:R-:W-:Y:S02]  /*5ac0*/  @!UP0 UIADD3 UR6, UPT, UPT, UR7, -UR6, URZ ;  /* 0x8000000607068290 */ /* 0x000fe4000fffe0ff */
[----:B------:R-:W-:Y:S02]  /*5ad0*/  @!UP0 UIMAD UR38, UR4, UR5, UR38 ;  /* 0x00000005042682a4 */ /* 0x000fe4000f8e0226 */
[----:B------:R-:W-:Y:S01]  /*5ae0*/  @!UP0 UIMAD UR37, UR6, UR14, UR37 ;  /* 0x0000000e062582a4 */ /* 0x000fe2000f8e0225 */
[----:B------:R-:W-:Y:S11]  /*5af0*/  @!P0 BRA `(.L_x_95) ;  /* 0x00000000007c8947 */ /* 0x000ff60003800000 */
[----:B------:R-:W2:Y:S01]  /*5b00*/  LDCU.64 UR8, c[0x4][0x80] ;  /* 0x01001000ff0877ac */ /* 0x000ea20008000a00 */
[----:B------:R-:W-:Y:S01]  /*5b10*/  MOV R2, 0x0 ;  /* 0x0000000000027802 */ /* 0x000fe20000000f00 */
[----:B------:R-:W-:Y:S02]  /*5b20*/  HFMA2 R12, -RZ, RZ, 0, 5.9604644775390625e-08 ;  /* 0x00000001ff0c7431 */ /* 0x000fe400000001ff */
[----:B------:R-:W-:Y:S01]  /*5b30*/  IMAD.MOV.U32 R8, RZ, RZ, 0x70 ;  /* 0x00000070ff087424 */ /* 0x000fe200078e00ff */
[----:B------:R3:W4:Y:S01]  /*5b40*/  LDC.64 R14, c[0x4][R2] ;  /* 0x01000000020e7b82 */ /* 0x0007220000000a00 */
[----:B------:R-:W1:Y:S01]  /*5b50*/  LDCU.64 UR6, c[0x4][0x88] ;  /* 0x01001100ff0677ac */ /* 0x000e620008000a00 */
[----:B------:R-:W-:Y:S01]  /*5b60*/  IMAD.MOV.U32 R13, RZ, RZ, RZ ;  /* 0x000000ffff0d7224 */ /* 0x000fe200078e00ff */
[----:B------:R-:W1:Y:S01]  /*5b70*/  LDCU.64 UR4, c[0x4][0x8] ;  /* 0x01000100ff0477ac */ /* 0x000e620008000a00 */
[----:B--2---:R-:W-:Y:S01]  /*5b80*/  MOV R5, UR9 ;  /* 0x0000000900057c02 */ /* 0x004fe20008000f00 */
[----:B------:R-:W-:Y:S01]  /*5b90*/  IMAD.U32 R4, RZ, RZ, UR8 ;  /* 0x00000008ff047e24 */ /* 0x000fe2000f8e00ff */
[----:B-1----:R-:W-:Y:S01]  /*5ba0*/  MOV R7, UR7 ;  /* 0x0000000700077c02 */ /* 0x002fe20008000f00 */
[----:B------:R-:W-:Y:S01]  /*5bb0*/  IMAD.U32 R6, RZ, RZ, UR6 ;  /* 0x00000006ff067e24 */ /* 0x000fe2000f8e00ff */
[----:B------:R-:W-:Y:S01]  /*5bc0*/  MOV R11, UR5 ;  /* 0x00000005000b7c02 */ /* 0x000fe20008000f00 */
[----:B------:R-:W-:Y:S02]  /*5bd0*/  IMAD.U32 R10, RZ, RZ, UR4 ;  /* 0x00000004ff0a7e24 */ /* 0x000fe4000f8e00ff */
[----:B------:R-:W-:Y:S07]  /*5be0*/  LEPC R20, `(.L_x_96) ;  /* 0x000000001014794e */ /* 0x000fee0000000000 */
[----:B---345:R-:W-:Y:S05]  /*5bf0*/  CALL.ABS.NOINC R14 ;  /* 0x000000000e007343 */ /* 0x038fea0003c00000 */
.L_x_96:
[----:B------:R-:W1:Y:S01]  /*5c00*/  LDCU.64 UR8, c[0x4][0x80] ;  /* 0x01001000ff0877ac */ /* 0x000e620008000a00 */
[----:B------:R-:W2:Y:S01]  /*5c10*/  LDC.64 R2, c[0x4][R2] ;  /* 0x0100000002027b82 */ /* 0x000ea20000000a00 */
[----:B------:R-:W-:Y:S02]  /*5c20*/  HFMA2 R12, -RZ, RZ, 0, 5.9604644775390625e-08 ;  /* 0x00000001ff0c7431 */ /* 0x000fe400000001ff */
[----:B------:R-:W-:Y:S02]  /*5c30*/  IMAD.MOV.U32 R8, RZ, RZ, 0x70 ;  /* 0x00000070ff087424 */ /* 0x000fe400078e00ff */
[----:B------:R-:W-:Y:S01]  /*5c40*/  IMAD.MOV.U32 R13, RZ, RZ, RZ ;  /* 0x000000ffff0d7224 */ /* 0x000fe200078e00ff */
[----:B------:R-:W3:Y:S01]  /*5c50*/  LDCU.64 UR6, c[0x4][0x88] ;  /* 0x01001100ff0677ac */ /* 0x000ee20008000a00 */
[----:B------:R-:W4:Y:S01]  /*5c60*/  LDCU.64 UR4, c[0x4][0x8] ;  /* 0x01000100ff0477ac */ /* 0x000f220008000a00 */
[----:B-1----:R-:W-:Y:S02]  /*5c70*/  MOV R4, UR8 ;  /* 0x0000000800047c02 */ /* 0x002fe40008000f00 */
[----:B------:R-:W-:Y:S02]  /*5c80*/  MOV R5, UR9 ;  /* 0x0000000900057c02 */ /* 0x000fe40008000f00 */
[----:B---3--:R-:W-:Y:S01]  /*5c90*/  MOV R7, UR7 ;  /* 0x0000000700077c02 */ /* 0x008fe20008000f00 */
[----:B------:R-:W-:Y:S01]  /*5ca0*/  IMAD.U32 R6, RZ, RZ, UR6 ;  /* 0x00000006ff067e24 */ /* 0x000fe2000f8e00ff */
[----:B----4-:R-:W-:Y:S01]  /*5cb0*/  MOV R11, UR5 ;  /* 0x00000005000b7c02 */ /* 0x010fe20008000f00 */
[----:B------:R-:W-:Y:S02]  /*5cc0*/  IMAD.U32 R10, RZ, RZ, UR4 ;  /* 0x00000004ff0a7e24 */ /* 0x000fe4000f8e00ff */
[----:B------:R-:W-:Y:S07]  /*5cd0*/  LEPC R20, `(.L_x_95) ;  /* 0x000000001014794e */ /* 0x000fee0000000000 */
[----:B--2---:R-:W-:Y:S05]  /*5ce0*/  CALL.ABS.NOINC R2 ;  /* 0x0000000002007343 */ /* 0x004fea0003c00000 */
.L_x_95:
[----:B------:R-:W-:Y:S05]  /*5cf0*/  BSYNC.RECONVERGENT B6 ;  /* 0x0000000000067941 */ /* 0x000fea0003800200 */
.L_x_94:
[----:B------:R-:W-:Y:S02]  /*5d00*/  R2UR UR6, R83 ;  /* 0x00000000530672ca */ /* 0x000fe400000e0000 */
[----:B------:R-:W-:Y:S02]  /*5d10*/  R2UR UR5, R97 ;  /* 0x00000000610572ca */ /* 0x000fe400000e0000 */
[----:B------:R-:W-:Y:S02]  /*5d20*/  R2UR UR4, R96 ;  /* 0x00000000600472ca */ /* 0x000fe400000e0000 */
[----:B------:R-:W-:Y:S02]  /*5d30*/  ISETP.NE.U32.AND P4, PT, R78, RZ, PT ;  /* 0x000000ff4e00720c */ /* 0x000fe40003f85070 */
[----:B------:R-:W-:Y:S02]  /*5d40*/  ISETP.NE.U32.AND P2, PT, RZ, UR54, PT ;  /* 0x00000036ff007c0c */ /* 0x000fe4000bf45070 */
[----:B------:R-:W-:Y:S02]  /*5d50*/  ISETP.NE.AND.EX P4, PT, R79, RZ, PT, P4 ;  /* 0x000000ff4f00720c */ /* 0x000fe40003f85340 */
[----:B------:R-:W-:Y:S01]  /*5d60*/  ISETP.NE.AND.EX P2, PT, RZ, UR55, PT, P2 ;  /* 0x00000037ff007c0c */ /* 0x000fe2000bf45320 */
[----:B------:R-:W-:Y:S02]  /*5d70*/  UISETP.NE.AND UP2, UPT, UR6, URZ, UPT ;  /* 0x000000ff0600728c */ /* 0x000fe4000bf45270 */
[----:B------:R-:W-:Y:S04]  /*5d80*/  UISETP.NE.U32.AND UP0, UPT, UR5, URZ, UPT ;  /* 0x000000ff0500728c */ /* 0x000fe8000bf05070 */
[----:B------:R-:W-:Y:S01]  /*5d90*/  UISETP.NE.AND.EX UP1, UPT, UR4, URZ, UPT, UP0 ;  /* 0x000000ff0400728c */ /* 0x000fe2000bf25300 */
[----:B------:R-:W-:Y:S01]  /*5da0*/  PLOP3.LUT P1, PT, PT, PT, UP2, 0x80, 0x8 ;  /* 0x000000000008781c */ /* 0x000fe20003f2f028 */
[----:B------:R-:W-:Y:S03]  /*5db0*/  UPLOP3.LUT UP0, UPT, UPT, UPT, UPT, 0x40, 0x4 ;  /* 0x000000000004789c */ /* 0x000fe60003f0e870 */
[----:B------:R-:W-:Y:S06]  /*5dc0*/  @UP2 UPLOP3.LUT UP0, UPT, UPT, UPT, UP1, 0x80, 0x8 ;  /* 0x000000000008289c */ /* 0x000fec0003f0f010 */
[----:B------:R-:W-:Y:S01]  /*5dd0*/  PLOP3.LUT P0, PT, PT, PT, UP0, 0x80, 0x8 ;  /* 0x000000000008781c */ /* 0x000fe20003f0f008 */
[----:B------:R-:W-:Y:S01]  /*5de0*/  @!UPT UIADD3 URZ, UPT, UPT, URZ, URZ, URZ ;  /* 0x000000fffffff290 */ /* 0x000fe2000fffe0ff */
[----:B------:R-:W-:Y:S11]  /*5df0*/  BRA.U !UP1, `(.L_x_97) ;  /* 0x0000000109407547 */ /* 0x000ff6000b800000 */
[----:B------:R-:W-:Y:S01]  /*5e00*/  UISETP.NE.U32.AND UP0, UPT, UR54, URZ, UPT ;  /* 0x000000ff3600728c */ /* 0x000fe2000bf05070 */
[----:B------:R-:W-:Y:S01]  /*5e10*/  R2UR UR6, R97 ;  /* 0x00000000610672ca */ /* 0x000fe200000e0000 */
[----:B------:R-:W2:Y:S01]  /*5e20*/  LDCU.64 UR8, c[0x0][0x358] ;  /* 0x00006b00ff0877ac */ /* 0x000ea20008000a00 */
[----:B------:R-:W-:Y:S02]  /*5e30*/  HFMA2 R80, -RZ, RZ, 0, 5.9604644775390625e-08 ;  /* 0x00000001ff507431 */ /* 0x000fe400000001ff */
[----:B-1----:R-:W-:Y:S01]  /*5e40*/  IMAD.MOV.U32 R0, RZ, RZ, 0x1 ;  /* 0x00000001ff007424 */ /* 0x002fe200078e00ff */
[----:B------:R-:W-:Y:S06]  /*5e50*/  UISETP.NE.AND.EX UP0, UPT, UR55, URZ, UPT, UP0 ;  /* 0x000000ff3700728c */ /* 0x000fec000bf05300 */
[----:B------:R-:W-:Y:S05]  /*5e60*/  PLOP3.LUT P3, PT, PT, PT, UP0, 0x80, 0x8 ;  /* 0x000000000008781c */ /* 0x000fea0003f6f008 */
[----:B------:R-:W1:Y:S01]  /*5e70*/  @UP0 LDCU.64 UR4, c[0x0][0x888] ;  /* 0x00011100ff0407ac */ /* 0x000e620008000a00 */
[----:B------:R-:W-:Y:S07]  /*5e80*/  @UP0 UIMAD UR6, UR36, UR6, URZ ;  /* 0x00000006240602a4 */ /* 0x000fee000f8e02ff */
[----:B------:R-:W-:Y:S01]  /*5e90*/  @!P3 PRMT R80, R0, 0x7610, R80 ;  /* 0x000076100050b816 */ /* 0x000fe20000000050 */
[----:B-1----:R-:W-:Y:S06]  /*5ea0*/  @UP0 UIMAD.WIDE UR4, UR6, 0x4, UR4 ;  /* 0x00000004060408a5 */ /* 0x002fec000f8e0204 */
[----:B------:R-:W-:Y:S02]  /*5eb0*/  IMAD.U32 R2, RZ, RZ, UR4 ;  /* 0x00000004ff027e24 */ /* 0x000fe4000f8e00ff */
[----:B------:R-:W-:Y:S03]  /*5ec0*/  IMAD.U32 R3, RZ, RZ, UR5 ;  /* 0x00000005ff037e24 */ /* 0x000fe6000f8e00ff */
[----:B------:R-:W1:Y:S02]  /*5ed0*/  @!UP0 LDCU UR4, c[0x0][0x880] ;  /* 0x00011000ff0487ac */ /* 0x000e640008000800 */
[----:B--2--5:R2:W5:Y:S02]  /*5ee0*/  @P3 LDG.E R41, desc[UR8][R2.64] ;  /* 0x0000000802293981 */ /* 0x024564000c1e1900 */
[----:B-12---:R-:W-:Y:S02]  /*5ef0*/  @!P3 MOV R41, UR4 ;  /* 0x000000040029bc02 */ /* 0x006fe40008000f00 */
.L_x_97:
[----:B------:R-:W-:Y:S05]  /*5f00*/  @!P4 BRA `(.L_x_98) ;  /* 0x000000000024c947 */ /* 0x000fea0003800000 */
[----:B------:R-:W-:Y:S01]  /*5f10*/  ISETP.NE.U32.AND P3, PT, R76, RZ, PT ;  /* 0x000000ff4c00720c */ /* 0x000fe20003f65070 */
[----:B------:R-:W2:Y:S03]  /*5f20*/  LDCU.64 UR4, c[0x0][0x358] ;  /* 0x00006b00ff0477ac */ /* 0x000ea60008000a00 */
[----:B------:R-:W-:Y:S11]  /*5f30*/  ISETP.NE.AND.EX P3, PT, R77, RZ, PT, P3 ;  /* 0x000000ff4d00720c */ /* 0x000ff60003f65330 */
[----:B------:R-:W-:Y:S02]  /*5f40*/  @!UPT UIADD3 URZ, UPT, UPT, URZ, URZ, URZ ;  /* 0x000000fffffff290 */ /* 0x000fe4000fffe0ff */
[----:B------:R-:W3:Y:S01]  /*5f50*/  @P3 LDC.64 R2, c[0x0][0x8a8] ;  /* 0x00022a00ff023b82 */ /* 0x000ee20000000a00 */
[----:B-1----:R-:W-:Y:S04]  /*5f60*/  @P3 IMAD R0, R78, UR36, RZ ;  /* 0x000000244e003c24 */ /* 0x002fe8000f8e02ff */
[----:B---3--:R-:W-:Y:S05]  /*5f70*/  @P3 IMAD.WIDE R2, R0, 0x4, R2 ;  /* 0x0000000400023825 */ /* 0x008fea00078e0202 */
[----:B--2--5:R2:W5:Y:S02]  /*5f80*/  @P3 LDG.E R38, desc[UR4][R2.64] ;  /* 0x0000000402263981 */ /* 0x024564000c1e1900 */
[----:B--2---:R-:W3:Y:S02]  /*5f90*/  @!P3 LDC R38, c[0x0][0x8a0] ;  /* 0x00022800ff26bb82 */ /* 0x004ee40000000800 */
.L_x_98:
[----:B-----5:R-:W-:Y:S01]  /*5fa0*/  FSETP.NEU.AND P3, PT, R41, RZ, PT ;  /* 0x000000ff2900720b */ /* 0x020fe20003f6d000 */
[----:B------:R-:W-:Y:S01]  /*5fb0*/  BSSY B1, `(.L_x_99) ;  /* 0x0000039000017945 */ /* 0x000fe20003800000 */
[----:B------:R-:W-:Y:S01]  /*5fc0*/  SEL R3, RZ, 0xffffffff, P2 ;  /* 0xffffffffff037807 */ /* 0x000fe20001000000 */
[----:B------:R-:W-:Y:S01]  /*5fd0*/  IMAD.MOV.U32 R47, RZ, RZ, 0x1 ;  /* 0x00000001ff2f7424 */ /* 0x000fe200078e00ff */
[----:B------:R-:W-:Y:S01]  /*5fe0*/  @P1 LOP3.LUT P2, RZ, R80, 0xff, RZ, 0xc0, !PT ;  /* 0x000000ff50ff1812 */ /* 0x000fe2000784c0ff */
[----:B------:R-:W-:Y:S01]  /*5ff0*/  IMAD R39, R36, 0x80, R37 ;  /* 0x0000008024277824 */ /* 0x000fe200078e0225 */
[----:B------:R-:W-:Y:S01]  /*6000*/  @P1 SEL R2, RZ, 0xffffffff, P3 ;  /* 0xffffffffff021807 */ /* 0x000fe20001800000 */
[----:B------:R-:W-:Y:S01]  /*6010*/  IMAD R87, R94, -0x10, R92 ;  /* 0xfffffff05e577824 */ /* 0x000fe200078e025c */
[----:B------:R-:W-:Y:S01]  /*6020*/  LOP3.LUT R90, R90, 0x1, RZ, 0x3c, !PT ;  /* 0x000000015a5a7812 */ /* 0x000fe200078e3cff */
[----:B------:R-:W-:Y:S01]  /*6030*/  IMAD.MOV.U32 R46, RZ, RZ, RZ ;  /* 0x000000ffff2e7224 */ /* 0x000fe200078e00ff */
[----:B------:R-:W-:Y:S02]  /*6040*/  @P0 SEL R2, R3, R2, !P2 ;  /* 0x0000000203020207 */ /* 0x000fe40005000000 */
[----:B------:R-:W-:Y:S02]  /*6050*/  CS2R R74, SRZ ;  /* 0x00000000004a7805 */ /* 0x000fe4000001ff00 */
[----:B------:R-:W-:Y:S02]  /*6060*/  LEA R99, R36, UR44, 0x3 ;  /* 0x0000002c24637c11 */ /* 0x000fe4000f8e18ff */
[----:B------:R-:W-:Y:S02]  /*6070*/  CS2R R72, SRZ ;  /* 0x0000000000487805 */ /* 0x000fe4000001ff00 */
[----:B------:R-:W-:Y:S02]  /*6080*/  @P1 LOP3.LUT R2, R2, 0x1, RZ, 0xc0, !PT ;  /* 0x0000000102021812 */ /* 0x000fe400078ec0ff */
[----:B------:R-:W-:Y:S02]  /*6090*/  CS2R R66, SRZ ;  /* 0x0000000000427805 */ /* 0x000fe4000001ff00 */
[----:B-1----:R-:W-:Y:S02]  /*60a0*/  SHF.L.U32 R0, R89, 0x1f, RZ ;  /* 0x0000001f59007819 */ /* 0x002fe400000006ff */
[----:B------:R-:W-:Y:S02]  /*60b0*/  CS2R R64, SRZ ;  /* 0x0000000000407805 */ /* 0x000fe4000001ff00 */
[----:B------:R-:W-:Y:S02]  /*60c0*/  ISETP.NE.U32.OR P5, PT, R2, 0x1, !P1 ;  /* 0x000000010200780c */ /* 0x000fe40004fa5470 */
[----:B------:R-:W-:Y:S02]  /*60d0*/  CS2R R58, SRZ ;  /* 0x00000000003a7805 */ /* 0x000fe4000001ff00 */
[----:B------:R-:W-:Y:S02]  /*60e0*/  PLOP3.LUT P2, PT, PT, PT, UP1, 0x80, 0x8 ;  /* 0x000000000008781c */ /* 0x000fe40003f4f018 */
[----:B------:R-:W-:Y:S02]  /*60f0*/  CS2R R56, SRZ ;  /* 0x0000000000387805 */ /* 0x000fe4000001ff00 */
[----:B------:R-:W-:Y:S02]  /*6100*/  LOP3.LUT P4, R85, R80, 0xff, RZ, 0xc0, !PT ;  /* 0x000000ff50557812 */ /* 0x000fe4000788c0ff */
[----:B------:R-:W-:Y:S02]  /*6110*/  CS2R R50, SRZ ;  /* 0x0000000000327805 */ /* 0x000fe4000001ff00 */
[----:B------:R-:W-:Y:S02]  /*6120*/  SEL R2, RZ, 0xffffffff, P3 ;  /* 0xffffffffff027807 */ /* 0x000fe40001800000 */
[----:B------:R-:W-:Y:S02]  /*6130*/  CS2R R48, SRZ ;  /* 0x0000000000307805 */ /* 0x000fe4000001ff00 */
[----:B------:R-:W-:Y:S02]  /*6140*/  P2R R98, PR, RZ, 0x20 ;  /* 0x00000020ff627803 */ /* 0x000fe40000000000 */
[----:B------:R-:W-:Y:S02]  /*6150*/  @P5 SHF.L.U32 R4, R90, 0x1f, RZ ;  /* 0x0000001f5a045819 */ /* 0x000fe400000006ff */
[----:B------:R-:W-:Y:S02]  /*6160*/  @P2 SEL R2, R3, R2, !P4 ;  /* 0x0000000203022207 */ /* 0x000fe40006000000 */
[----:B------:R-:W1:Y:S02]  /*6170*/  @P5 SYNCS.PHASECHK.TRANS64.TRYWAIT P1, [UR44+0x60], R4 ;  /* 0x00006004ff0055a7 */ /* 0x000e64000802112c */
[----:B------:R-:W-:Y:S04]  /*6180*/  LOP3.LUT R2, R2, 0x1, RZ, 0xc0, !PT ;  /* 0x0000000102027812 */ /* 0x000fe800078ec0ff */
[----:B------:R-:W-:Y:S04]  /*6190*/  ISETP.NE.U32.AND P2, PT, R2, 0x1, PT ;  /* 0x000000010200780c */ /* 0x000fe80003f45070 */
[----:B------:R-:W-:Y:S01]  /*61a0*/  P2R R60, PR, RZ, 0x4 ;  /* 0x00000004ff3c7803 */ /* 0x000fe20000000000 */
[----:B------:R2:W4:Y:S01]  /*61b0*/  SYNCS.PHASECHK.TRANS64.TRYWAIT P0, [R99+URZ+0xd0], R0 ;  /* 0x0000d000630075a7 */ /* 0x00052200080011ff */
[----:B-1----:R-:W-:Y:S01]  /*61c0*/  @P5 SEL R47, RZ, 0x1, !P1 ;  /* 0x00000001ff2f5807 */ /* 0x002fe20004800000 */
[----:B--2---:R-:W-:Y:S06]  /*61d0*/  @!P5 BRA `(.L_x_100) ;  /* 0x000000000058d947 */ /* 0x004fec0003800000 */
[----:B------:R-:W-:Y:S01]  /*61e0*/  IMAD.MOV.U32 R75, RZ, RZ, RZ ;  /* 0x000000ffff4b7224 */ /* 0x000fe200078e00ff */
[----:B------:R-:W-:Y:S01]  /*61f0*/  ISETP.NE.AND P1, PT, R47, RZ, PT ;  /* 0x000000ff2f00720c */ /* 0x000fe20003f25270 */
[----:B------:R-:W-:Y:S01]  /*6200*/  BSSY B0, `(.L_x_101) ;  /* 0x000000c000007945 */ /* 0x000fe20003800000 */
[----:B------:R-:W-:Y:S02]  /*6210*/  CS2R R50, SRZ ;  /* 0x0000000000327805 */ /* 0x000fe4000001ff00 */
[----:B------:R-:W-:Y:S02]  /*6220*/  CS2R R48, SRZ ;  /* 0x0000000000307805 */ /* 0x000fe4000001ff00 */
[----:B------:R-:W-:Y:S02]  /*6230*/  CS2R R58, SRZ ;  /* 0x00000000003a7805 */ /* 0x000fe4000001ff00 */
[----:B------:R-:W-:Y:S02]  /*6240*/  CS2R R56, SRZ ;  /* 0x0000000000387805 */ /* 0x000fe4000001ff00 */
[----:B------:R-:W-:Y:S02]  /*6250*/  CS2R R66, SRZ ;  /* 0x0000000000427805 */ /* 0x000fe4000001ff00 */
[----:B------:R-:W-:Y:S02]  /*6260*/  CS2R R64, SRZ ;  /* 0x0000000000407805 */ /* 0x000fe4000001ff00 */
[----:B------:R-:W-:Y:S01]  /*6270*/  CS2R R72, SRZ ;  /* 0x0000000000487805 */ /* 0x000fe2000001ff00 */
[----:B------:R-:W-:Y:S06]  /*6280*/  @P1 BRA `(.L_x_102) ;  /* 0x00000000000c1947 */ /* 0x000fec0003800000 */
[----:B------:R-:W-:Y:S04]  /*6290*/  SHF.L.U32 R3, R90, 0x1f, RZ ;  /* 0x0000001f5a037819 */ /* 0x000fe800000006ff */
[----:B------:R-:W1:Y:S02]  /*62a0*/  SYNCS.PHASECHK.TRANS64.TRYWAIT P1, [UR44+0x60], R3 ;  /* 0x00006003ff0075a7 */ /* 0x000e64000802112c */
[----:B-1----:R-:W-:Y:S05]  /*62b0*/  @!P1 BRA `(.L_x_103) ;  /* 0x0000003c00a89947 */ /* 0x002fea0003800000 */
.L_x_102:
[----:B------:R-:W-:Y:S05]  /*62c0*/  BSYNC B0 ;  /* 0x0000000000007941 */ /* 0x000fea0003800000 */
.L_x_101:
[----:B------:R-:W-:Y:S01]  /*62d0*/  ISETP.NE.AND P1, PT, R60, RZ, PT ;  /* 0x000000ff3c00720c */ /* 0x000fe20003f25270 */
[----:B------:R-:W-:Y:S11]  /*62e0*/  HFMA2 R46, -RZ, RZ, 0, 5.9604644775390625e-08 ;  /* 0x00000001ff2e7431 */ /* 0x000ff600000001ff */
[----:B------:R-:W-:Y:S01]  /*62f0*/  @!UPT UIADD3 URZ, UPT, UPT, URZ, URZ, URZ ;  /* 0x000000fffffff290 */ /* 0x000fe2000fffe0ff */
[----:B------:R2:W1:Y:S04]  /*6300*/  @P1 LDS.128 R48, [R93] ;  /* 0x000000005d301984 */ /* 0x0004680000000c00 */
[----:B------:R2:W1:Y:S04]  /*6310*/  @P1 LDS.128 R56, [R92+0x10] ;  /* 0x000010005c381984 */ /* 0x0004680000000c00 */
[----:B------:R2:W1:Y:S04]  /*6320*/  @P1 LDS.128 R64, [R91+0x20] ;  /* 0x000020005b401984 */ /* 0x0004680000000c00 */
[----:B------:R2:W1:Y:S02]  /*6330*/  @P1 LDS.128 R72, [R87+0x30] ;  /* 0x0000300057481984 */ /* 0x0004640000000c00 */
.L_x_100:
[----:B------:R-:W-:Y:S05]  /*6340*/  BSYNC B1 ;  /* 0x0000000000017941 */ /* 0x000fea0003800000 */
.L_x_99:
[----:B-1----:R-:W-:Y:S04]  /*6350*/  SHF.R.U32.HI R2, RZ, 0x15, R39 ;  /* 0x00000015ff027819 */ /* 0x002fe80000011627 */
[----:B------:R-:W-:Y:S01]  /*6360*/  LOP3.LUT P1, RZ, R2, 0x3, R81, 0x48, !PT ;  /* 0x0000000302ff7812 */ /* 0x000fe20007824851 */
[----:B------:R-:W-:Y:S01]  /*6370*/  @!UPT UIADD3 URZ, UPT, UPT, URZ, URZ, URZ ;  /* 0x000000fffffff290 */ /* 0x000fe2000fffe0ff */
[----:B----4-:R-:W-:Y:S11]  /*6380*/  @P0 BRA `(.L_x_104) ;  /* 0x0000000000080947 */ /* 0x010ff60003800000 */
[----:B------:R-:W1:Y:S02]  /*6390*/  SYNCS.PHASECHK.TRANS64.TRYWAIT P0, [R99+URZ+0xd0], R0 ;  /* 0x0000d000630075a7 */ /* 0x000e6400080011ff */
[----:B-1----:R-:W-:Y:S05]  /*63a0*/  @!P0 BRA `(.L_x_105) ;  /* 0x0000003c00848947 */ /* 0x002fea0003800000 */
.L_x_104:
[----:B------:R-:W-:Y:S05]  /*63b0*/  @!P1 BRA `(.L_x_106) ;  /* 0x0000000000409947 */ /* 0x000fea0003800000 */
[----:B------:R-:W4:Y:S01]  /*63c0*/  LDCU.64 UR8, c[0x4][0x70] ;  /* 0x01000e00ff0877ac */ /* 0x000f220008000a00 */
[----:B------:R-:W-:Y:S01]  /*63d0*/  MOV R3, 0x0 ;  /* 0x0000000000037802 */ /* 0x000fe20000000f00 */
[----:B------:R-:W-:Y:S02]  /*63e0*/  HFMA2 R12, -RZ, RZ, 0, 5.9604644775390625e-08 ;  /* 0x00000001ff0c7431 */ /* 0x000fe400000001ff */
[----:B------:R-:W-:Y:S02]  /*63f0*/  IMAD.MOV.U32 R8, RZ, RZ, 0x192 ;  /* 0x00000192ff087424 */ /* 0x000fe400078e00ff */
[----:B------:R-:W-:Y:S01]  /*6400*/  IMAD.MOV.U32 R13, RZ, RZ, RZ ;  /* 0x000000ffff0d7224 */ /* 0x000fe200078e00ff */
[----:B------:R-:W5:Y:S01]  /*6410*/  LDCU.64 UR6, c[0x4][0x78] ;  /* 0x01000f00ff0677ac */ /* 0x000f620008000a00 */
[----:B------:R-:W1:Y:S01]  /*6420*/  LDC.64 R2, c[0x4][R3] ;  /* 0x0100000003027b82 */ /* 0x000e620000000a00 */
[----:B------:R-:W2:Y:S01]  /*6430*/  LDCU.64 UR4, c[0x4][0x10] ;  /* 0x01000200ff0477ac */ /* 0x000ea20008000a00 */
[----:B----4-:R-:W-:Y:S01]  /*6440*/  MOV R5, UR9 ;  /* 0x0000000900057c02 */ /* 0x010fe20008000f00 */
[----:B------:R-:W-:Y:S01]  /*6450*/  IMAD.U32 R4, RZ, RZ, UR8 ;  /* 0x00000008ff047e24 */ /* 0x000fe2000f8e00ff */
[----:B-----5:R-:W-:Y:S01]  /*6460*/  MOV R7, UR7 ;  /* 0x0000000700077c02 */ /* 0x020fe20008000f00 */
[----:B------:R-:W-:Y:S01]  /*6470*/  IMAD.U32 R6, RZ, RZ, UR6 ;  /* 0x00000006ff067e24 */ /* 0x000fe2000f8e00ff */
[----:B--2---:R-:W-:Y:S01]  /*6480*/  MOV R11, UR5 ;  /* 0x00000005000b7c02 */ /* 0x004fe20008000f00 */
[----:B------:R-:W-:Y:S02]  /*6490*/  IMAD.U32 R10, RZ, RZ, UR4 ;  /* 0x00000004ff0a7e24 */ /* 0x000fe4000f8e00ff */
[----:B------:R-:W-:Y:S07]  /*64a0*/  LEPC R20, `(.L_x_106) ;  /* 0x000000001014794e */ /* 0x000fee0000000000 */
[----:B-1-3--:R-:W-:Y:S05]  /*64b0*/  CALL.ABS.NOINC R2 ;  /* 0x0000000002007343 */ /* 0x00afea0003c00000 */
.L_x_106:
[----:B------:R-:W-:Y:S05]  /*64c0*/  WARPSYNC.ALL ;  /* 0x0000000000007948 */ /* 0x000fea0003800000 */
[----:B------:R-:W-:Y:S01]  /*64d0*/  R2UR UR4, R39 ;  /* 0x00000000270472ca */ /* 0x000fe200000e0000 */
[--C-:B------:R-:W-:Y:S01]  /*64e0*/  HADD2.F32 R40, -RZ, R48.reuse.H0_H0 ;  /* 0x20000030ff287230 */ /* 0x100fe20000004100 */
[----:B------:R-:W-:Y:S01]  /*64f0*/  ISETP.NE.AND P0, PT, R95, RZ, PT ;  /* 0x000000ff5f00720c */ /* 0x000fe20003f05270 */
[----:B------:R-:W-:Y:S01]  /*6500*/  HADD2.F32 R43, -RZ, R48.H1_H1 ;  /* 0x30000030ff2b7230 */ /* 0x000fe20000004100 */
[----:B------:R-:W-:Y:S01]  /*6510*/  BSSY.RECONVERGENT B0, `(.L_x_107) ;  /* 0x0000086000007945 */ /* 0x000fe20003800200 */
[----:B------:R-:W-:Y:S02]  /*6520*/  HADD2.F32 R42, -RZ, R49.H0_H0 ;  /* 0x20000031ff2a7230 */ /* 0x000fe40000004100 */
[----:B------:R-:W-:Y:S02]  /*6530*/  HADD2.F32 R45, -RZ, R51.H0_H0 ;  /* 0x20000033ff2d7230 */ /* 0x000fe40000004100 */
[----:B------:R-:W-:Y:S04]  /*6540*/  HADD2.F32 R44, -RZ, R75.H1_H1 ;  /* 0x3000004bff2c7230 */ /* 0x000fe80000004100 */
[----:B------:R-:W1:Y:S02]  /*6550*/  LDTM.x32 R4, tmem[UR4] ;  /* 0x00000004000479ee */ /* 0x000e6400082c0000 */
[C---:B-1-3--:R-:W-:Y:S01]  /*6560*/  FMUL R0, R38.reuse, R4 ;  /* 0x0000000426007220 */ /* 0x04afe20000400000 */
[C---:B------:R-:W-:Y:S01]  /*6570*/  FMUL R2, R38.reuse, R5 ;  /* 0x0000000526027220 */ /* 0x040fe20000400000 */
[C---:B------:R-:W-:Y:S01]  /*6580*/  FMUL R3, R38.reuse, R6 ;  /* 0x0000000626037220 */ /* 0x040fe20000400000 */
[C---:B------:R-:W-:Y:S01]  /*6590*/  FMUL R7, R38.reuse, R7 ;  /* 0x0000000726077220 */ /* 0x040fe20000400000 */
[C---:B------:R-:W-:Y:S01]  /*65a0*/  FFMA R0, R41.reuse, R40, R0 ;  /* 0x0000002829007223 */ /* 0x040fe20000000000 */
[----:B------:R-:W-:Y:S02]  /*65b0*/  HADD2.F32 R40, -RZ, R49.H1_H1 ;  /* 0x30000031ff287230 */ /* 0x000fe40000004100 */
[C---:B------:R-:W-:Y:S01]  /*65c0*/  FFMA R2, R41.reuse, R43, R2 ;  /* 0x0000002b29027223 */ /* 0x040fe20000000002 */
[C---:B------:R-:W-:Y:S01]  /*65d0*/  FFMA R3, R41.reuse, R42, R3 ;  /* 0x0000002a29037223 */ /* 0x040fe20000000003 */
[--C-:B------:R-:W-:Y:S02]  /*65e0*/  HADD2.F32 R43, -RZ, R50.reuse.H0_H0 ;  /* 0x20000032ff2b7230 */ /* 0x100fe40000004100 */
[----:B------:R-:W-:Y:S01]  /*65f0*/  FMUL R4, R38, R8 ;  /* 0x0000000826047220 */ /* 0x000fe20000400000 */
[----:B------:R-:W-:Y:S01]  /*6600*/  HADD2.F32 R42, -RZ, R50.H1_H1 ;  /* 0x30000032ff2a7230 */ /* 0x000fe20000004100 */
[----:B------:R-:W-:Y:S01]  /*6610*/  F2FP.F16.F32.PACK_AB R52, R2, R0 ;  /* 0x000000000234723e */ /* 0x000fe200000000ff */
[C---:B------:R-:W-:Y:S01]  /*6620*/  FFMA R7, R41.reuse, R40, R7 ;  /* 0x0000002829077223 */ /* 0x040fe20000000007 */
[----:B------:R-:W-:Y:S01]  /*6630*/  FFMA R4, R41, R43, R4 ;  /* 0x0000002b29047223 */ /* 0x000fe20000000004 */
[C---:B------:R-:W-:Y:S01]  /*6640*/  FMUL R5, R38.reuse, R9 ;  /* 0x0000000926057220 */ /* 0x040fe20000400000 */
[C---:B------:R-:W-:Y:S01]  /*6650*/  FMUL R6, R38.reuse, R10 ;  /* 0x0000000a26067220 */ /* 0x040fe20000400000 */
[----:B------:R-:W-:Y:S01]  /*6660*/  HADD2.F32 R40, -RZ, R51.H1_H1 ;  /* 0x30000033ff287230 */ /* 0x000fe20000004100 */
[----:B------:R-:W-:Y:S01]  /*6670*/  F2FP.F16.F32.PACK_AB R53, R7, R3 ;  /* 0x000000030735723e */ /* 0x000fe200000000ff */
[C---:B------:R-:W-:Y:S01]  /*6680*/  FFMA R5, R41.reuse, R42, R5 ;  /* 0x0000002a29057223 */ /* 0x040fe20000000005 */
[----:B------:R-:W-:Y:S01]  /*6690*/  FFMA R6, R41, R45, R6 ;  /* 0x0000002d29067223 */ /* 0x000fe20000000006 */
[C---:B------:R-:W-:Y:S01]  /*66a0*/  FMUL R11, R38.reuse, R11 ;  /* 0x0000000b260b7220 */ /* 0x040fe20000400000 */
[--C-:B------:R-:W-:Y:S02]  /*66b0*/  HADD2.F32 R43, -RZ, R56.reuse.H0_H0 ;  /* 0x20000038ff2b7230 */ /* 0x100fe40000004100 */
[C---:B------:R-:W-:Y:S01]  /*66c0*/  FMUL R8, R38.reuse, R12 ;  /* 0x0000000c26087220 */ /* 0x040fe20000400000 */
[----:B------:R-:W-:Y:S01]  /*66d0*/  F2FP.F16.F32.PACK_AB R54, R5, R4 ;  /* 0x000000040536723e */ /* 0x000fe200000000ff */
[C---:B------:R-:W-:Y:S01]  /*66e0*/  FFMA R11, R41.reuse, R40, R11 ;  /* 0x00000028290b7223 */ /* 0x040fe2000000000b */
[----:B------:R-:W-:Y:S02]  /*66f0*/  HADD2.F32 R40, -RZ, R56.H1_H1 ;  /* 0x30000038ff287230 */ /* 0x000fe40000004100 */
[----:B------:R-:W-:Y:S01]  /*6700*/  FFMA R8, R41, R43, R8 ;  /* 0x0000002b29087223 */ /* 0x000fe20000000008 */
[C---:B------:R-:W-:Y:S01]  /*6710*/  FMUL R9, R38.reuse, R13 ;  /* 0x0000000d26097220 */ /* 0x040fe20000400000 */
[--C-:B------:R-:W-:Y:S01]  /*6720*/  HADD2.F32 R45, -RZ, R57.reuse.H0_H0 ;  /* 0x20000039ff2d7230 */ /* 0x100fe20000004100 */
[----:B------:R-:W-:Y:S01]  /*6730*/  F2FP.F16.F32.PACK_AB R55, R11, R6 ;  /* 0x000000060b37723e */ /* 0x000fe200000000ff */
[C---:B------:R-:W-:Y:S01]  /*6740*/  FMUL R10, R38.reuse, R14 ;  /* 0x0000000e260a7220 */ /* 0x040fe20000400000 */
[----:B------:R-:W-:Y:S02]  /*6750*/  HADD2.F32 R42, -RZ, R57.H1_H1 ;  /* 0x30000039ff2a7230 */ /* 0x000fe40000004100 */
[C---:B------:R-:W-:Y:S01]  /*6760*/  FFMA R9, R41.reuse, R40, R9 ;  /* 0x0000002829097223 */ /* 0x040fe20000000009 */
[C---:B------:R-:W-:Y:S01]  /*6770*/  FMUL R15, R38.reuse, R15 ;  /* 0x0000000f260f7220 */ /* 0x040fe20000400000 */
[----:B------:R1:W-:Y:S01]  /*6780*/  STS.128 [R93], R52 ;  /* 0x000000345d007388 */ /* 0x0003e20000000c00 */
[----:B------:R-:W-:Y:S01]  /*6790*/  FFMA R10, R41, R45, R10 ;  /* 0x0000002d290a7223 */ /* 0x000fe2000000000a */
[--C-:B------:R-:W-:Y:S01]  /*67a0*/  HADD2.F32 R40, -RZ, R58.reuse.H0_H0 ;  /* 0x2000003aff287230 */ /* 0x100fe20000004100 */
[----:B------:R-:W-:Y:S01]  /*67b0*/  F2FP.F16.F32.PACK_AB R68, R9, R8 ;  /* 0x000000080944723e */ /* 0x000fe200000000ff */
[----:B------:R-:W-:Y:S01]  /*67c0*/  FFMA R15, R41, R42, R15 ;  /* 0x0000002a290f7223 */ /* 0x000fe2000000000f */
[C---:B------:R-:W-:Y:S01]  /*67d0*/  FMUL R12, R38.reuse, R16 ;  /* 0x00000010260c7220 */ /* 0x040fe20000400000 */
[----:B------:R-:W-:Y:S02]  /*67e0*/  HADD2.F32 R42, -RZ, R58.H1_H1 ;  /* 0x3000003aff2a7230 */ /* 0x000fe40000004100 */
[C---:B------:R-:W-:Y:S01]  /*67f0*/  FMUL R13, R38.reuse, R17 ;  /* 0x00000011260d7220 */ /* 0x040fe20000400000 */
[--C-:B------:R-:W-:Y:S01]  /*6800*/  HADD2.F32 R43, -RZ, R59.reuse.H0_H0 ;  /* 0x2000003bff2b7230 */ /* 0x100fe20000004100 */
[----:B------:R-:W-:Y:S01]  /*6810*/  F2FP.F16.F32.PACK_AB R69, R15, R10 ;  /* 0x0000000a0f45723e */ /* 0x000fe200000000ff */
[C---:B------:R-:W-:Y:S01]  /*6820*/  FFMA R12, R41.reuse, R40, R12 ;  /* 0x00000028290c7223 */ /* 0x040fe2000000000c */
[C---:B------:R-:W-:Y:S01]  /*6830*/  FFMA R13, R41.reuse, R42, R13 ;  /* 0x0000002a290d7223 */ /* 0x040fe2000000000d */
[C---:B------:R-:W-:Y:S01]  /*6840*/  FMUL R14, R38.reuse, R18 ;  /* 0x00000012260e7220 */ /* 0x040fe20000400000 */
[----:B------:R-:W-:Y:S02]  /*6850*/  HADD2.F32 R40, -RZ, R59.H1_H1 ;  /* 0x3000003bff287230 */ /* 0x000fe40000004100 */
[C---:B------:R-:W-:Y:S01]  /*6860*/  FMUL R19, R38.reuse, R19 ;  /* 0x0000001326137220 */ /* 0x040fe20000400000 */
[C---:B------:R-:W-:Y:S01]  /*6870*/  FMUL R16, R38.reuse, R20 ;  /* 0x0000001426107220 */ /* 0x040fe20000400000 */
[C---:B------:R-:W-:Y:S01]  /*6880*/  FFMA R14, R41.reuse, R43, R14 ;  /* 0x0000002b290e7223 */ /* 0x040fe2000000000e */
[--C-:B------:R-:W-:Y:S02]  /*6890*/  HADD2.F32 R43, -RZ, R64.reuse.H0_H0 ;  /* 0x20000040ff2b7230 */ /* 0x100fe40000004100 */
[C---:B------:R-:W-:Y:S01]  /*68a0*/  FFMA R19, R41.reuse, R40, R19 ;  /* 0x0000002829137223 */ /* 0x040fe20000000013 */
[----:B------:R-:W-:Y:S02]  /*68b0*/  HADD2.F32 R42, -RZ, R64.H1_H1 ;  /* 0x30000040ff2a7230 */ /* 0x000fe40000004100 */
[C---:B------:R-:W-:Y:S01]  /*68c0*/  FMUL R17, R38.reuse, R21 ;  /* 0x0000001526117220 */ /* 0x040fe20000400000 */
[--C-:B------:R-:W-:Y:S02]  /*68d0*/  HADD2.F32 R45, -RZ, R65.reuse.H0_H0 ;  /* 0x20000041ff2d7230 */ /* 0x100fe40000004100 */
[C---:B------:R-:W-:Y:S01]  /*68e0*/  FMUL R18, R38.reuse, R22 ;  /* 0x0000001626127220 */ /* 0x040fe20000400000 */
[----:B------:R-:W-:Y:S02]  /*68f0*/  HADD2.F32 R40, -RZ, R65.H1_H1 ;  /* 0x30000041ff287230 */ /* 0x000fe40000004100 */
[C---:B------:R-:W-:Y:S01]  /*6900*/  FMUL R23, R38.reuse, R23 ;  /* 0x0000001726177220 */ /* 0x040fe20000400000 */
[C---:B------:R-:W-:Y:S01]  /*6910*/  FFMA R16, R41.reuse, R43, R16 ;  /* 0x0000002b29107223 */ /* 0x040fe20000000010 */
[C---:B------:R-:W-:Y:S01]  /*6920*/  FFMA R17, R41.reuse, R42, R17 ;  /* 0x0000002a29117223 */ /* 0x040fe20000000011 */
[C---:B------:R-:W-:Y:S01]  /*6930*/  FFMA R18, R41.reuse, R45, R18 ;  /* 0x0000002d29127223 */ /* 0x040fe20000000012 */
[C---:B------:R-:W-:Y:S01]  /*6940*/  FFMA R23, R41.reuse, R40, R23 ;  /* 0x0000002829177223 */ /* 0x040fe20000000017 */
[--C-:B------:R-:W-:Y:S02]  /*6950*/  HADD2.F32 R43, -RZ, R66.reuse.H0_H0 ;  /* 0x20000042ff2b7230 */ /* 0x100fe40000004100 */
[C---:B------:R-:W-:Y:S01]  /*6960*/  FMUL R20, R38.reuse, R24 ;  /* 0x0000001826147220 */ /* 0x040fe20000400000 */
        /* <DEDUP_REMOVED lines=9> */
[----:B------:R-:W-:Y:S01]  /*6a00*/  FFMA R27, R41, R42, R27 ;  /* 0x0000002a291b7223 */ /* 0x000fe2000000001b */
[--C-:B------:R-:W-:Y:S02]  /*6a10*/  HADD2.F32 R40, -RZ, R72.reuse.H0_H0 ;  /* 0x20000048ff287230 */ /* 0x100fe40000004100 */
[C---:B------:R-:W-:Y:S01]  /*6a20*/  FMUL R24, R38.reuse, R28 ;  /* 0x0000001c26187220 */ /* 0x040fe20000400000 */
[----:B------:R-:W-:Y:S02]  /*6a30*/  HADD2.F32 R42, -RZ, R72.H1_H1 ;  /* 0x30000048ff2a7230 */ /* 0x000fe40000004100 */
[C---:B------:R-:W-:Y:S01]  /*6a40*/  FMUL R25, R38.reuse, R29 ;  /* 0x0000001d26197220 */ /* 0x040fe20000400000 */
[--C-:B------:R-:W-:Y:S02]  /*6a50*/  HADD2.F32 R43, -RZ, R73.reuse.H0_H0 ;  /* 0x20000049ff2b7230 */ /* 0x100fe40000004100 */
[C---:B------:R-:W-:Y:S01]  /*6a60*/  FMUL R26, R38.reuse, R30 ;  /* 0x0000001e261a7220 */ /* 0x040fe20000400000 */
[----:B------:R-:W-:Y:S01]  /*6a70*/  F2FP.F16.F32.PACK_AB R70, R13, R12 ;  /* 0x0000000c0d46723e */ /* 0x000fe200000000ff */
[----:B------:R-:W-:Y:S01]  /*6a80*/  FFMA R24, R41, R40, R24 ;  /* 0x0000002829187223 */ /* 0x000fe20000000018 */
[----:B------:R-:W-:Y:S01]  /*6a90*/  F2FP.F16.F32.PACK_AB R71, R19, R14 ;  /* 0x0000000e1347723e */ /* 0x000fe200000000ff */
[C---:B------:R-:W-:Y:S01]  /*6aa0*/  FFMA R25, R41.reuse, R42, R25 ;  /* 0x0000002a29197223 */ /* 0x040fe20000000019 */
[C---:B------:R-:W-:Y:S01]  /*6ab0*/  FFMA R26, R41.reuse, R43, R26 ;  /* 0x0000002b291a7223 */ /* 0x040fe2000000001a */
[----:B------:R-:W-:Y:S02]  /*6ac0*/  HADD2.F32 R40, -RZ, R73.H1_H1 ;  /* 0x30000049ff287230 */ /* 0x000fe40000004100 */
[C---:B------:R-:W-:Y:S01]  /*6ad0*/  FMUL R31, R38.reuse, R31 ;  /* 0x0000001f261f7220 */ /* 0x040fe20000400000 */
[----:B------:R1:W-:Y:S01]  /*6ae0*/  STS.128 [R92+0x10], R68 ;  /* 0x000010445c007388 */ /* 0x0003e20000000c00 */
[--C-:B------:R-:W-:Y:S02]  /*6af0*/  HADD2.F32 R43, -RZ, R74.reuse.H0_H0 ;  /* 0x2000004aff2b7230 */ /* 0x100fe40000004100 */
[C---:B------:R-:W-:Y:S01]  /*6b00*/  FMUL R28, R38.reuse, R32 ;  /* 0x00000020261c7220 */ /* 0x040fe20000400000 */
[----:B------:R-:W-:Y:S02]  /*6b10*/  HADD2.F32 R42, -RZ, R74.H1_H1 ;  /* 0x3000004aff2a7230 */ /* 0x000fe40000004100 */
[C---:B------:R-:W-:Y:S01]  /*6b20*/  FMUL R29, R38.reuse, R33 ;  /* 0x00000021261d7220 */ /* 0x040fe20000400000 */
[----:B------:R-:W-:Y:S02]  /*6b30*/  HADD2.F32 R45, -RZ, R75.H0_H0 ;  /* 0x2000004bff2d7230 */ /* 0x000fe40000004100 */
[C---:B------:R-:W-:Y:S01]  /*6b40*/  FMUL R30, R38.reuse, R34 ;  /* 0x00000022261e7220 */ /* 0x040fe20000400000 */
[----:B------:R-:W-:Y:S01]  /*6b50*/  FFMA R31, R41, R40, R31 ;  /* 0x00000028291f7223 */ /* 0x000fe2000000001f */
[----:B------:R-:W-:Y:S01]  /*6b60*/  FMUL R35, R38, R35 ;  /* 0x0000002326237220 */ /* 0x000fe20000400000 */
[----:B------:R-:W-:Y:S01]  /*6b70*/  F2FP.F16.F32.PACK_AB R100, R17, R16 ;  /* 0x000000101164723e */ /* 0x000fe200000000ff */
[----:B------:R-:W-:Y:S01]  /*6b80*/  FFMA R28, R41, R43, R28 ;  /* 0x0000002b291c7223 */ /* 0x000fe2000000001c */
[----:B------:R-:W-:Y:S01]  /*6b90*/  F2FP.F16.F32.PACK_AB R101, R23, R18 ;  /* 0x000000121765723e */ /* 0x000fe200000000ff */
[----:B------:R-:W-:Y:S01]  /*6ba0*/  FFMA R29, R41, R42, R29 ;  /* 0x0000002a291d7223 */ /* 0x000fe2000000001d */
[----:B------:R-:W-:Y:S01]  /*6bb0*/  F2FP.F16.F32.PACK_AB R102, R21, R20 ;  /* 0x000000141566723e */ /* 0x000fe200000000ff */
[----:B------:R-:W-:Y:S01]  /*6bc0*/  FFMA R30, R41, R45, R30 ;  /* 0x0000002d291e7223 */ /* 0x000fe2000000001e */
[----:B------:R-:W-:Y:S01]  /*6bd0*/  F2FP.F16.F32.PACK_AB R103, R27, R22 ;  /* 0x000000161b67723e */ /* 0x000fe200000000ff */
[----:B------:R-:W-:Y:S01]  /*6be0*/  FFMA R35, R41, R44, R35 ;  /* 0x0000002c29237223 */ /* 0x000fe20000000023 */
[----:B------:R-:W-:Y:S02]  /*6bf0*/  F2FP.F16.F32.PACK_AB R104, R25, R24 ;  /* 0x000000181968723e */ /* 0x000fe400000000ff */
[----:B------:R-:W-:Y:S01]  /*6c00*/  F2FP.F16.F32.PACK_AB R105, R31, R26 ;  /* 0x0000001a1f69723e */ /* 0x000fe200000000ff */
[----:B------:R1:W-:Y:S01]  /*6c10*/  STS.128 [R91+0x20], R100 ;  /* 0x000020645b007388 */ /* 0x0003e20000000c00 */
[----:B------:R-:W-:Y:S02]  /*6c20*/  F2FP.F16.F32.PACK_AB R106, R29, R28 ;  /* 0x0000001c1d6a723e */ /* 0x000fe400000000ff */
[----:B------:R-:W-:Y:S05]  /*6c30*/  F2FP.F16.F32.PACK_AB R107, R35, R30 ;  /* 0x0000001e236b723e */ /* 0x000fea00000000ff */
[----:B------:R1:W-:Y:S01]  /*6c40*/  STS.128 [R87+0x30], R104 ;  /* 0x0000306857007388 */ /* 0x0003e20000000c00 */
[----:B------:R-:W-:Y:S01]  /*6c50*/  @!PT LDS RZ, [RZ] ;  /* 0x00000000fffff984 */ /* 0x000fe20000000800 */
[----:B------:R-:W-:Y:S01]  /*6c60*/  @!PT LDS RZ, [RZ] ;  /* 0x00000000fffff984 */ /* 0x000fe20000000800 */
[----:B------:R-:W-:Y:S01]  /*6c70*/  @!PT LDS RZ, [RZ] ;  /* 0x00000000fffff984 */ /* 0x000fe20000000800 */
[----:B------:R-:W-:Y:S01]  /*6c80*/  @!PT LDS RZ, [RZ] ;  /* 0x00000000fffff984 */ /* 0x000fe20000000800 */
[----:B------:R3:W-:Y:S07]  /*6c90*/  MEMBAR.ALL.CTA ;  /* 0x0000000000007992 */ /* 0x0007ee0000008000 */
[----:B---3--:R-:W3:Y:S02]  /*6ca0*/  FENCE.VIEW.ASYNC.S ;  /* 0x00000000000073c6 */ /* 0x008ee40000000000 */
[----:B---3--:R-:W-:Y:S06]  /*6cb0*/  BAR.SYNC.DEFER_BLOCKING 0x1, 0x80 ;  /* 0x0042000000007b1d */ /* 0x008fec0000010000 */
[----:B------:R-:W-:Y:S05]  /*6cc0*/  @P0 BRA `(.L_x_108) ;  /* 0x0000000000280947 */ /* 0x000fea0003800000 */
[----:B------:R-:W3:Y:S01]  /*6cd0*/  LDCU.64 UR6, c[0x0][0x348] ;  /* 0x00006900ff0677ac */ /* 0x000ee20008000a00 */
[----:B------:R-:W-:Y:S01]  /*6ce0*/  UIADD3 UR4, UPT, UPT, UR44, 0x200, URZ ;  /* 0x000002002c047890 */ /* 0x000fe2000fffe0ff */
[----:B------:R-:W-:Y:S05]  /*6cf0*/  UMOV UR51, UR36 ;  /* 0x0000002400337c82 */ /* 0x000fea0008000000 */
[----:B------:R-:W-:Y:S04]  /*6d00*/  MOV R84, UR4 ;  /* 0x0000000400547c02 */ /* 0x000fe80008000f00 */
[----:B------:R-:W-:Y:S01]  /*6d10*/  R2UR UR48, R84 ;  /* 0x00000000543072ca */ /* 0x000fe200000e0000 */
[----:B---3--:R-:W-:Y:S04]  /*6d20*/  UIADD3 UR4, UP0, UPT, UR6, 0x680, URZ ;  /* 0x0000068006047890 */ /* 0x008fe8000ff1e0ff */
[----:B------:R-:W-:Y:S09]  /*6d30*/  UIADD3.X UR5, UPT, UPT, URZ, UR7, URZ, UP0, !UPT ;  /* 0x00000007ff057290 */ /* 0x000ff200087fe4ff */
[----:B------:R3:W-:Y:S01]  /*6d40*/  UTMASTG.3D [UR48], [UR4] ;  /* 0x00000030040073b5 */ /* 0x0007e20008010000 */
[----:B------:R0:W-:Y:S01]  /*6d50*/  UTMACMDFLUSH ;  /* 0x00000000000079b7 */ /* 0x0001e20000000000 */
[----:B---3--:R-:W-:Y:S04]  /*6d60*/  DEPBAR.LE SB0, 0x1 ;  /* 0x000080400000791a */ /* 0x008fe80000000000 */
.L_x_108:
[----:B------:R-:W-:Y:S05]  /*6d70*/  BSYNC.RECONVERGENT B0 ;  /* 0x0000000000007941 */ /* 0x000fea0003800200 */
.L_x_107:
[----:B------:R-:W-:Y:S01]  /*6d80*/  BAR.SYNC.DEFER_BLOCKING 0x1, 0x80 ;  /* 0x0042000000007b1d */ /* 0x000fe20000010000 */
[----:B------:R-:W-:Y:S01]  /*6d90*/  ISETP.NE.AND P1, PT, R98, RZ, PT ;  /* 0x000000ff6200720c */ /* 0x000fe20003f25270 */
[----:B------:R-:W-:Y:S01]  /*6da0*/  UISETP.NE.AND UP0, UPT, UR52, URZ, UPT ;  /* 0x000000ff3400728c */ /* 0x000fe2000bf05270 */
[----:B------:R-:W-:Y:S11]  /*6db0*/  LEA R3, R46, UR44, 0x3 ;  /* 0x0000002c2e037c11 */ /* 0x000ff6000f8e18ff */
[----:B------:R-:W-:Y:S01]  /*6dc0*/  @P1 SHF.L.U32 R2, R90, 0x1f, RZ ;  /* 0x0000001f5a021819 */ /* 0x000fe200000006ff */
[----:B------:R-:W-:Y:S06]  /*6dd0*/  BRA.U !UP0, `(.L_x_109) ;  /* 0x0000000108247547 */ /* 0x000fec000b800000 */
[----:B------:R-:W-:Y:S01]  /*6de0*/  IMAD.U32 R5, RZ, RZ, UR46 ;  /* 0x0000002eff057e24 */ /* 0x000fe2000f8e00ff */
[----:B------:R-:W-:Y:S01]  /*6df0*/  MOV R0, UR47 ;  /* 0x0000002f00007c02 */ /* 0x000fe20008000f00 */
[----:B------:R-:W-:Y:S03]  /*6e00*/  UIADD3 UR4, UPT, UPT, UR46, 0x1, URZ ;  /* 0x000000012e047890 */ /* 0x000fe6000fffe0ff */
[----:B------:R-:W-:Y:S01]  /*6e10*/  @P1 LEA R5, R5, UR44, 0x3 ;  /* 0x0000002c05051c11 */ /* 0x000fe2000f8e18ff */
[----:B------:R-:W-:Y:S04]  /*6e20*/  UISETP.NE.AND UP0, UPT, UR4, 0x4, UPT ;  /* 0x000000040400788c */ /* 0x000fe8000bf05270 */
[----:B------:R-:W-:Y:S01]  /*6e30*/  @P1 VIADD R5, R5, 0x80 ;  /* 0x0000008005051836 */ /* 0x000fe20000000000 */
[----:B------:R-:W-:Y:S04]  /*6e40*/  USEL UR46, UR4, URZ, UP0 ;  /* 0x000000ff042e7287 */ /* 0x000fe80008000000 */
[----:B------:R-:W-:Y:S04]  /*6e50*/  @P1 PRMT R0, R0, 0x654, R5 ;  /* 0x0000065400001816 */ /* 0x000fe80000000005 */
[----:B------:R3:W-:Y:S04]  /*6e60*/  @P1 SYNCS.ARRIVE.TRANS64.RED.A1T0 RZ, [R0+URZ], RZ ;  /* 0x000000ff00ff19a7 */ /* 0x0007e800081004ff */
.L_x_109:
[----:B------:R-:W4:Y:S01]  /*6e70*/  @P1 SYNCS.PHASECHK.TRANS64.TRYWAIT P0, [R3+URZ+0x60], R2 ;  /* 0x00006002030015a7 */ /* 0x000f2200080011ff */
[----:B------:R-:W-:Y:S01]  /*6e80*/  BSSY B1, `(.L_x_110) ;  /* 0x0000016000017945 */ /* 0x000fe20003800000 */
[----:B----4-:R-:W-:Y:S03]  /*6e90*/  @P1 SEL R47, RZ, 0x1, !P0 ;  /* 0x00000001ff2f1807 */ /* 0x010fe60004000000 */
[----:B------:R-:W-:Y:S05]  /*6ea0*/  @!P1 BRA `(.L_x_111) ;  /* 0x00000000004c9947 */ /* 0x000fea0003800000 */
[----:B------:R-:W-:Y:S01]  /*6eb0*/  ISETP.NE.AND P0, PT, R47, RZ, PT ;  /* 0x000000ff2f00720c */ /* 0x000fe20003f05270 */
[----:B------:R-:W-:Y:S01]  /*6ec0*/  BSSY B0, `(.L_x_112) ;  /* 0x000000b000007945 */ /* 0x000fe20003800000 */
[----:B------:R-:W-:Y:S11]  /*6ed0*/  ISETP.NE.AND P1, PT, R60, RZ, PT ;  /* 0x000000ff3c00720c */ /* 0x000ff60003f25270 */
[----:B------:R-:W-:Y:S02]  /*6ee0*/  @!UPT UIADD3 URZ, UPT, UPT, URZ, URZ, URZ ;  /* 0x000000fffffff290 */ /* 0x000fe4000fffe0ff */
[C---:B------:R-:W-:Y:S01]  /*6ef0*/  @P1 IMAD R6, R46.reuse, 0x2000, R93 ;  /* 0x000020002e061824 */ /* 0x040fe200078e025d */
[C---:B------:R-:W-:Y:S01]  /*6f00*/  @P1 LEA R4, R46.reuse, R91, 0xd ;  /* 0x0000005b2e041211 */ /* 0x040fe200078e68ff */
[C---:B------:R-:W-:Y:S02]  /*6f10*/  @P1 IMAD R5, R46.reuse, 0x2000, R92 ;  /* 0x000020002e051824 */ /* 0x040fe400078e025c */
[----:B------:R-:W-:Y:S01]  /*6f20*/  @P1 IMAD R2, R46, 0x2000, R87 ;  /* 0x000020002e021824 */ /* 0x000fe200078e0257 */
[----:B------:R-:W-:Y:S06]  /*6f30*/  @P0 BRA `(.L_x_113) ;  /* 0x00000000000c0947 */ /* 0x000fec0003800000 */
[----:B---3--:R-:W-:Y:S04]  /*6f40*/  SHF.L.U32 R0, R90, 0x1f, RZ ;  /* 0x0000001f5a007819 */ /* 0x008fe800000006ff */
[----:B------:R-:W3:Y:S02]  /*6f50*/  SYNCS.PHASECHK.TRANS64.TRYWAIT P0, [R3+URZ+0x60], R0 ;  /* 0x00006000030075a7 */ /* 0x000ee400080011ff */
[----:B---3--:R-:W-:Y:S05]  /*6f60*/  @!P0 BRA `(.L_x_114) ;  /* 0x0000003000a88947 */ /* 0x008fea0003800000 */
.L_x_113:
[----:B------:R-:W-:Y:S05]  /*6f70*/  BSYNC B0 ;  /* 0x0000000000007941 */ /* 0x000fea0003800000 */
.L_x_112:
[----:B------:R-:W-:Y:S02]  /*6f80*/  ISETP.NE.AND P0, PT, R60, RZ, PT ;  /* 0x000000ff3c00720c */ /* 0x000fe40003f05270 */
[----:B------:R-:W-:Y:S11]  /*6f90*/  IADD3 R46, PT, PT, R46, 0x1, RZ ;  /* 0x000000012e2e7810 */ /* 0x000ff60007ffe0ff */
[----:B------:R4:W1:Y:S04]  /*6fa0*/  @P0 LDS.128 R48, [R6] ;  /* 0x0000000006300984 */ /* 0x0008680000000c00 */
[----:B------:R4:W1:Y:S04]  /*6fb0*/  @P0 LDS.128 R56, [R5+0x10] ;  /* 0x0000100005380984 */ /* 0x0008680000000c00 */
[----:B------:R4:W1:Y:S04]  /*6fc0*/  @P0 LDS.128 R64, [R4+0x20] ;  /* 0x0000200004400984 */ /* 0x0008680000000c00 */
[----:B------:R4:W1:Y:S02]  /*6fd0*/  @P0 LDS.128 R72, [R2+0x30] ;  /* 0x0000300002480984 */ /* 0x0008640000000c00 */
.L_x_111:
[----:B------:R-:W-:Y:S05]  /*6fe0*/  BSYNC B1 ;  /* 0x0000000000017941 */ /* 0x000fea0003800000 */
.L_x_110:
[----:B---3--:R-:W-:Y:S05]  /*6ff0*/  VIADD R0, R39, 0x20 ;  /* 0x0000002027007836 */ /* 0x008fea0000000000 */
[----:B------:R-:W-:Y:S04]  /*7000*/  SHF.R.U32.HI R0, RZ, 0x15, R0 ;  /* 0x00000015ff007819 */ /* 0x000fe80000011600 */
[----:B------:R-:W-:Y:S11]  /*7010*/  LOP3.LUT P0, RZ, R0, 0x3, R81, 0x48, !PT ;  /* 0x0000000300ff7812 */ /* 0x000ff60007804851 */
[----:B------:R-:W-:Y:S02]  /*7020*/  @!UPT UIADD3 URZ, UPT, UPT, URZ, URZ, URZ ;  /* 0x000000fffffff290 */ /* 0x000fe4000fffe0ff */
[----:B------:R-:W-:Y:S05]  /*7030*/  @!P0 BRA `(.L_x_115) ;  /* 0x0000000000408947 */ /* 0x000fea0003800000 */
[----:B------:R-:W3:Y:S01]  /*7040*/  LDCU.64 UR8, c[0x4][0x70] ;  /* 0x01000e00ff0877ac */ /* 0x000ee20008000a00 */
[----:B------:R-:W-:Y:S01]  /*7050*/  MOV R3, 0x0 ;  /* 0x0000000000037802 */ /* 0x000fe20000000f00 */
[----:B------:R-:W-:Y:S02]  /*7060*/  HFMA2 R12, -RZ, RZ, 0, 5.9604644775390625e-08 ;  /* 0x00000001ff0c7431 */ /* 0x000fe400000001ff */
[----:B------:R-:W-:Y:S02]  /*7070*/  IMAD.MOV.U32 R8, RZ, RZ, 0x192 ;  /* 0x00000192ff087424 */ /* 0x000fe400078e00ff */
[----:B------:R-:W-:Y:S01]  /*7080*/  IMAD.MOV.U32 R13, RZ, RZ, RZ ;  /* 0x000000ffff0d7224 */ /* 0x000fe200078e00ff */
[----:B------:R-:W5:Y:S01]  /*7090*/  LDCU.64 UR6, c[0x4][0x78] ;  /* 0x01000f00ff0677ac */ /* 0x000f620008000a00 */
[----:B----4-:R-:W4:Y:S01]  /*70a0*/  LDC.64 R2, c[0x4][R3] ;  /* 0x0100000003027b82 */ /* 0x010f220000000a00 */
[----:B------:R-:W2:Y:S01]  /*70b0*/  LDCU.64 UR4, c[0x4][0x10] ;  /* 0x01000200ff0477ac */ /* 0x000ea20008000a00 */
[----:B---3--:R-:W-:Y:S01]  /*70c0*/  MOV R5, UR9 ;  /* 0x0000000900057c02 */ /* 0x008fe20008000f00 */
[----:B------:R-:W-:Y:S01]  /*70d0*/  IMAD.U32 R4, RZ, RZ, UR8 ;  /* 0x00000008ff047e24 */ /* 0x000fe2000f8e00ff */
[----:B-----5:R-:W-:Y:S01]  /*70e0*/  MOV R7, UR7 ;  /* 0x0000000700077c02 */ /* 0x020fe20008000f00 */
[----:B------:R-:W-:Y:S01]  /*70f0*/  IMAD.U32 R6, RZ, RZ, UR6 ;  /* 0x00000006ff067e24 */ /* 0x000fe2000f8e00ff */
[----:B--2---:R-:W-:Y:S01]  /*7100*/  MOV R11, UR5 ;  /* 0x00000005000b7c02 */ /* 0x004fe20008000f00 */
[----:B------:R-:W-:Y:S02]  /*7110*/  IMAD.U32 R10, RZ, RZ, UR4 ;  /* 0x00000004ff0a7e24 */ /* 0x000fe4000f8e00ff */
[----:B------:R-:W-:Y:S07]  /*7120*/  LEPC R20, `(.L_x_115) ;  /* 0x000000001014794e */ /* 0x000fee0000000000 */
[----:B-1--4-:R-:W-:Y:S05]  /*7130*/  CALL.ABS.NOINC R2 ;  /* 0x0000000002007343 */ /* 0x012fea0003c00000 */
.L_x_115:
[----:B------:R-:W-:Y:S05]  /*7140*/  WARPSYNC.ALL ;  /* 0x0000000000007948 */ /* 0x000fea0003800000 */
[----:B------:R-:W-:Y:S01]  /*7150*/  R2UR UR4, R39 ;  /* 0x00000000270472ca */ /* 0x000fe200000e0000 */
[--C-:B-1----:R-:W-:Y:S01]  /*7160*/  HADD2.F32 R40, -RZ, R48.reuse.H0_H0 ;  /* 0x20000030ff287230 */ /* 0x102fe20000004100 */
[----:B------:R-:W-:Y:S01]  /*7170*/  ISETP.NE.AND P6, PT, R98, RZ, PT ;  /* 0x000000ff6200720c */ /* 0x000fe20003fc5270 */
[----:B------:R-:W-:Y:S01]  /*7180*/  HADD2.F32 R43, -RZ, R48.H1_H1 ;  /* 0x30000030ff2b7230 */ /* 0x000fe20000004100 */
[----:B------:R-:W-:Y:S01]  /*7190*/  MOV R52, UR46 ;  /* 0x0000002e00347c02 */ /* 0x000fe20008000f00 */
[----:B------:R-:W-:Y:S01]  /*71a0*/  HADD2.F32 R42, -RZ, R49.H1_H1 ;  /* 0x30000031ff2a7230 */ /* 0x000fe20000004100 */
[----:B------:R-:W-:Y:S01]  /*71b0*/  MOV R61, UR47 ;  /* 0x0000002f003d7c02 */ /* 0x000fe20008000f00 */
[----:B------:R-:W-:Y:S01]  /*71c0*/  HADD2.F32 R45, -RZ, R51.H0_H0 ;  /* 0x20000033ff2d7230 */ /* 0x000fe20000004100 */
[----:B------:R-:W-:Y:S01]  /*71d0*/  ISETP.NE.AND P0, PT, R95, RZ, PT ;  /* 0x000000ff5f00720c */ /* 0x000fe20003f05270 */
[----:B------:R-:W-:Y:S01]  /*71e0*/  HADD2.F32 R44, -RZ, R75.H1_H1 ;  /* 0x3000004bff2c7230 */ /* 0x000fe20000004100 */
[----:B------:R-:W-:Y:S01]  /*71f0*/  BSSY.RECONVERGENT B0, `(.L_x_116) ;  /* 0x0000088000007945 */ /* 0x000fe20003800200 */
[----:B------:R-:W-:Y:S02]  /*7200*/  LEA R62, R46, UR44, 0x3 ;  /* 0x0000002c2e3e7c11 */ /* 0x000fe4000f8e18ff */
[----:B----4-:R-:W1:Y:S02]  /*7210*/  LDTM.x32 R4, tmem[UR4+0x20] ;  /* 0x00002004000479ee */ /* 0x010e6400082c0000 */
[----:B------:R-:W-:Y:S02]  /*7220*/  @P6 LEA R52, R52, UR44, 0x3 ;  /* 0x0000002c34346c11 */ /* 0x000fe4000f8e18ff */
[----:B------:R-:W-:Y:S02]  /*7230*/  @P6 SHF.L.U32 R63, R90, 0x1f, RZ ;  /* 0x0000001f5a3f6819 */ /* 0x000fe400000006ff */
[----:B------:R-:W-:Y:S04]  /*7240*/  @P6 IADD3 R52, PT, PT, R52, 0x80, RZ ;  /* 0x0000008034346810 */ /* 0x000fe80007ffe0ff */
[----:B------:R-:W-:Y:S01]  /*7250*/  @P6 PRMT R61, R61, 0x654, R52 ;  /* 0x000006543d3d6816 */ /* 0x000fe20000000034 */
[C---:B-1----:R-:W-:Y:S01]  /*7260*/  FMUL R0, R38.reuse, R4 ;  /* 0x0000000426007220 */ /* 0x042fe20000400000 */
[C---:B------:R-:W-:Y:S01]  /*7270*/  FMUL R2, R38.reuse, R5 ;  /* 0x0000000526027220 */ /* 0x040fe20000400000 */
[C---:B------:R-:W-:Y:S01]  /*7280*/  FMUL R3, R38.reuse, R6 ;  /* 0x0000000626037220 */ /* 0x040fe20000400000 */
[C---:B------:R-:W-:Y:S01]  /*7290*/  FMUL R7, R38.reuse, R7 ;  /* 0x0000000726077220 */ /* 0x040fe20000400000 */
[C---:B------:R-:W-:Y:S01]  /*72a0*/  FFMA R0, R41.reuse, R40, R0 ;  /* 0x0000002829007223 */ /* 0x040fe20000000000 */
[----:B------:R-:W-:Y:S02]  /*72b0*/  HADD2.F32 R40, -RZ, R49.H0_H0 ;  /* 0x20000031ff287230 */ /* 0x000fe40000004100 */
[C---:B------:R-:W-:Y:S01]  /*72c0*/  FFMA R2, R41.reuse, R43, R2 ;  /* 0x0000002b29027223 */ /* 0x040fe20000000002 */
[--C-:B------:R-:W-:Y:S02]  /*72d0*/  HADD2.F32 R43, -RZ, R50.reuse.H0_H0 ;  /* 0x20000032ff2b7230 */ /* 0x100fe40000004100 */
[C---:B------:R-:W-:Y:S01]  /*72e0*/  FMUL R4, R38.reuse, R8 ;  /* 0x0000000826047220 */ /* 0x040fe20000400000 */
[----:B------:R-:W-:Y:S01]  /*72f0*/  FMUL R5, R38, R9 ;  /* 0x0000000926057220 */ /* 0x000fe20000400000 */
[C---:B------:R-:W-:Y:S01]  /*7300*/  FFMA R3, R41.reuse, R40, R3 ;  /* 0x0000002829037223 */ /* 0x040fe20000000003 */
[----:B------:R-:W-:Y:S01]  /*7310*/  HADD2.F32 R40, -RZ, R50.H1_H1 ;  /* 0x30000032ff287230 */ /* 0x000fe20000004100 */
[----:B------:R-:W-:Y:S01]  /*7320*/  F2FP.F16.F32.PACK_AB R52, R2, R0 ;  /* 0x000000000234723e */ /* 0x000fe200000000ff */
[C---:B------:R-:W-:Y:S01]  /*7330*/  FFMA R7, R41.reuse, R42, R7 ;  /* 0x0000002a29077223 */ /* 0x040fe20000000007 */
[C---:B------:R-:W-:Y:S01]  /*7340*/  FFMA R4, R41.reuse, R43, R4 ;  /* 0x0000002b29047223 */ /* 0x040fe20000000004 */
[C---:B------:R-:W-:Y:S01]  /*7350*/  FMUL R6, R38.reuse, R10 ;  /* 0x0000000a26067220 */ /* 0x040fe20000400000 */
[----:B------:R-:W-:Y:S02]  /*7360*/  HADD2.F32 R42, -RZ, R51.H1_H1 ;  /* 0x30000033ff2a7230 */ /* 0x000fe40000004100 */
[----:B------:R-:W-:Y:S01]  /*7370*/  FFMA R5, R41, R40, R5 ;  /* 0x0000002829057223 */ /* 0x000fe20000000005 */
[----:B------:R-:W-:Y:S01]  /*7380*/  F2FP.F16.F32.PACK_AB R53, R7, R3 ;  /* 0x000000030735723e */ /* 0x000fe200000000ff */
[----:B------:R-:W-:Y:S01]  /*7390*/  FFMA R6, R41, R45, R6 ;  /* 0x0000002d29067223 */ /* 0x000fe20000000006 */
[C---:B------:R-:W-:Y:S01]  /*73a0*/  FMUL R11, R38.reuse, R11 ;  /* 0x0000000b260b7220 */ /* 0x040fe20000400000 */
[--C-:B------:R-:W-:Y:S01]  /*73b0*/  HADD2.F32 R40, -RZ, R56.reuse.H0_H0 ;  /* 0x20000038ff287230 */ /* 0x100fe20000004100 */
[----:B------:R-:W-:Y:S01]  /*73c0*/  F2FP.F16.F32.PACK_AB R54, R5, R4 ;  /* 0x000000040536723e */ /* 0x000fe200000000ff */
[C---:B------:R-:W-:Y:S01]  /*73d0*/  FMUL R8, R38.reuse, R12 ;  /* 0x0000000c26087220 */ /* 0x040fe20000400000 */
[C---:B------:R-:W-:Y:S01]  /*73e0*/  FFMA R11, R41.reuse, R42, R11 ;  /* 0x0000002a290b7223 */ /* 0x040fe2000000000b */
[----:B------:R-:W-:Y:S02]  /*73f0*/  HADD2.F32 R42, -RZ, R56.H1_H1 ;  /* 0x30000038ff2a7230 */ /* 0x000fe40000004100 */
[C---:B------:R-:W-:Y:S01]  /*7400*/  FMUL R9, R38.reuse, R13 ;  /* 0x0000000d26097220 */ /* 0x040fe20000400000 */
[--C-:B------:R-:W-:Y:S02]  /*7410*/  HADD2.F32 R43, -RZ, R57.reuse.H0_H0 ;  /* 0x20000039ff2b7230 */ /* 0x100fe40000004100 */
[----:B------:R-:W-:Y:S01]  /*7420*/  FFMA R8, R41, R40, R8 ;  /* 0x0000002829087223 */ /* 0x000fe20000000008 */
[----:B------:R-:W-:Y:S01]  /*7430*/  F2FP.F16.F32.PACK_AB R55, R11, R6 ;  /* 0x000000060b37723e */ /* 0x000fe200000000ff */
[----:B------:R-:W-:Y:S01]  /*7440*/  FFMA R9, R41, R42, R9 ;  /* 0x0000002a29097223 */ /* 0x000fe20000000009 */
[C---:B------:R-:W-:Y:S01]  /*7450*/  FMUL R10, R38.reuse, R14 ;  /* 0x0000000e260a7220 */ /* 0x040fe20000400000 */
[----:B------:R-:W-:Y:S02]  /*7460*/  HADD2.F32 R40, -RZ, R57.H1_H1 ;  /* 0x30000039ff287230 */ /* 0x000fe40000004100 */
[C---:B------:R-:W-:Y:S01]  /*7470*/  FMUL R15, R38.reuse, R15 ;  /* 0x0000000f260f7220 */ /* 0x040fe20000400000 */
[----:B------:R1:W-:Y:S01]  /*7480*/  STS.128 [R93+0x2000], R52 ;  /* 0x002000345d007388 */ /* 0x0003e20000000c00 */
[----:B------:R-:W-:Y:S01]  /*7490*/  F2FP.F16.F32.PACK_AB R68, R9, R8 ;  /* 0x000000080944723e */ /* 0x000fe200000000ff */
[C---:B------:R-:W-:Y:S01]  /*74a0*/  FFMA R10, R41.reuse, R43, R10 ;  /* 0x0000002b290a7223 */ /* 0x040fe2000000000a */
[--C-:B------:R-:W-:Y:S02]  /*74b0*/  HADD2.F32 R43, -RZ, R58.reuse.H0_H0 ;  /* 0x2000003aff2b7230 */ /* 0x100fe40000004100 */
        /* <DEDUP_REMOVED lines=11> */
[--C-:B------:R-:W-:Y:S02]  /*7570*/  HADD2.F32 R43, -RZ, R64.reuse.H0_H0 ;  /* 0x20000040ff2b7230 */ /* 0x100fe40000004100 */
[C---:B------:R-:W-:Y:S01]  /*7580*/  FFMA R14, R41.reuse, R45, R14 ;  /* 0x0000002d290e7223 */ /* 0x040fe2000000000e */
[C---:B------:R-:W-:Y:S01]  /*7590*/  FMUL R16, R38.reuse, R20 ;  /* 0x0000001426107220 */ /* 0x040fe20000400000 */
        /* <DEDUP_REMOVED lines=17> */
[C---:B------:R-:W-:Y:S01]  /*76b0*/  FFMA R20, R41.reuse, R40, R20 ;  /* 0x0000002829147223 */ /* 0x040fe20000000014 */
[C---:B------:R-:W-:Y:S01]  /*76c0*/  FFMA R21, R41.reuse, R42, R21 ;  /* 0x0000002a29157223 */ /* 0x040fe20000000015 */
[----:B------:R-:W-:Y:S02]  /*76d0*/  HADD2.F32 R40, -RZ, R67.H1_H1 ;  /* 0x30000043ff287230 */ /* 0x000fe40000004100 */
[----:B------:R-:W-:Y:S01]  /*76e0*/  FFMA R22, R41, R43, R22 ;  /* 0x0000002b29167223 */ /* 0x000fe20000000016 */
[C---:B------:R-:W-:Y:S01]  /*76f0*/  FMUL R27, R38.reuse, R27 ;  /* 0x0000001b261b7220 */ /* 0x040fe20000400000 */
[--C-:B------:R-:W-:Y:S02]  /*7700*/  HADD2.F32 R43, -RZ, R72.reuse.H0_H0 ;  /* 0x20000048ff2b7230 */ /* 0x100fe40000004100 */
[C---:B------:R-:W-:Y:S01]  /*7710*/  FMUL R24, R38.reuse, R28 ;  /* 0x0000001c26187220 */ /* 0x040fe20000400000 */
[----:B------:R-:W-:Y:S02]  /*7720*/  HADD2.F32 R42, -RZ, R72.H1_H1 ;  /* 0x30000048ff2a7230 */ /* 0x000fe40000004100 */
[C---:B------:R-:W-:Y:S01]  /*7730*/  FMUL R25, R38.reuse, R29 ;  /* 0x0000001d26197220 */ /* 0x040fe20000400000 */
[--C-:B------:R-:W-:Y:S01]  /*7740*/  HADD2.F32 R45, -RZ, R73.reuse.H0_H0 ;  /* 0x20000049ff2d7230 */ /* 0x100fe20000004100 */
[----:B------:R-:W-:Y:S01]  /*7750*/  F2FP.F16.F32.PACK_AB R70, R13, R12 ;  /* 0x0000000c0d46723e */ /* 0x000fe200000000ff */
[C---:B------:R-:W-:Y:S01]  /*7760*/  FMUL R26, R38.reuse, R30 ;  /* 0x0000001e261a7220 */ /* 0x040fe20000400000 */
[----:B------:R-:W-:Y:S01]  /*7770*/  F2FP.F16.F32.PACK_AB R71, R19, R14 ;  /* 0x0000000e1347723e */ /* 0x000fe200000000ff */
[C---:B------:R-:W-:Y:S01]  /*7780*/  FFMA R27, R41.reuse, R40, R27 ;  /* 0x00000028291b7223 */ /* 0x040fe2000000001b */
[C---:B------:R-:W-:Y:S01]  /*7790*/  FFMA R24, R41.reuse, R43, R24 ;  /* 0x0000002b29187223 */ /* 0x040fe20000000018 */
[----:B------:R-:W-:Y:S02]  /*77a0*/  HADD2.F32 R40, -RZ, R73.H1_H1 ;  /* 0x30000049ff287230 */ /* 0x000fe40000004100 */
[C---:B------:R-:W-:Y:S01]  /*77b0*/  FFMA R25, R41.reuse, R42, R25 ;  /* 0x0000002a29197223 */ /* 0x040fe20000000019 */
[----:B------:R1:W-:Y:S01]  /*77c0*/  STS.128 [R92+0x2010], R68 ;  /* 0x002010445c007388 */ /* 0x0003e20000000c00 */
[C---:B------:R-:W-:Y:S01]  /*77d0*/  FMUL R31, R38.reuse, R31 ;  /* 0x0000001f261f7220 */ /* 0x040fe20000400000 */
[--C-:B------:R-:W-:Y:S02]  /*77e0*/  HADD2.F32 R43, -RZ, R74.reuse.H0_H0 ;  /* 0x2000004aff2b7230 */ /* 0x100fe40000004100 */
[C---:B------:R-:W-:Y:S01]  /*77f0*/  FFMA R26, R41.reuse, R45, R26 ;  /* 0x0000002d291a7223 */ /* 0x040fe2000000001a */
        /* <DEDUP_REMOVED lines=30> */
[----:B------:R-:W-:Y:S02]  /*79e0*/  UIADD3 UR9, UPT, UPT, UR49, 0x20, URZ ;  /* 0x0000002031097890 */ /* 0x000fe4000fffe0ff */
[----:B------:R-:W-:Y:S01]  /*79f0*/  UIADD3 UR8, UPT, UPT, UR44, 0x2200, URZ ;  /* 0x000022002c087890 */ /* 0x000fe2000fffe0ff */
[----:B------:R-:W-:Y:S01]  /*7a00*/  UMOV UR10, UR50 ;  /* 0x00000032000a7c82 */ /* 0x000fe20008000000 */
[----:B------:R-:W-:Y:S01]  /*7a10*/  UMOV UR11, UR36 ;  /* 0x00000024000b7c82 */ /* 0x000fe20008000000 */
[----:B---3--:R-:W-:Y:S04]  /*7a20*/  UIADD3 UR4, UP0, UPT, UR6, 0x680, URZ ;  /* 0x0000068006047890 */ /* 0x008fe8000ff1e0ff */
[----:B------:R-:W-:Y:S09]  /*7a30*/  UIADD3.X UR5, UPT, UPT, URZ, UR7, URZ, UP0, !UPT ;  /* 0x00000007ff057290 */ /* 0x000ff200087fe4ff */
[----:B------:R3:W-:Y:S01]  /*7a40*/  UTMASTG.3D [UR8], [UR4] ;  /* 0x00000008040073b5 */ /* 0x0007e20008010000 */
[----:B------:R0:W-:Y:S01]  /*7a50*/  UTMACMDFLUSH ;  /* 0x00000000000079b7 */ /* 0x0001e20000000000 */
[----:B---3--:R-:W-:Y:S04]  /*7a60*/  DEPBAR.LE SB0, 0x1 ;  /* 0x000080400000791a */ /* 0x008fe80000000000 */
.L_x_117:
[----:B------:R-:W-:Y:S05]  /*7a70*/  BSYNC.RECONVERGENT B0 ;  /* 0x0000000000007941 */ /* 0x000fea0003800200 */
.L_x_116:
[----:B------:R-:W-:Y:S01]  /*7a80*/  BAR.SYNC.DEFER_BLOCKING 0x1, 0x80 ;  /* 0x0042000000007b1d */ /* 0x000fe20000010000 */
[----:B------:R-:W-:Y:S04]  /*7a90*/  UIADD3 UR4, UPT, UPT, UR46, 0x1, URZ ;  /* 0x000000012e047890 */ /* 0x000fe8000fffe0ff */
[----:B------:R-:W-:Y:S04]  /*7aa0*/  UISETP.NE.AND UP0, UPT, UR4, 0x4, UPT ;  /* 0x000000040400788c */ /* 0x000fe8000bf05270 */
[----:B------:R-:W-:Y:S01]  /*7ab0*/  USEL UR45, UR4, URZ, UP0 ;  /* 0x000000ff042d7287 */ /* 0x000fe20008000000 */
[----:B------:R3:W-:Y:S01]  /*7ac0*/  @P6 SYNCS.ARRIVE.TRANS64.RED.A1T0 RZ, [R61+URZ], RZ ;  /* 0x000000ff3dff69a7 */ /* 0x0007e200081004ff */
[----:B------:R-:W-:Y:S01]  /*7ad0*/  BSSY B1, `(.L_x_118) ;  /* 0x0000017000017945 */ /* 0x000fe20003800000 */
[----:B------:R-:W4:Y:S02]  /*7ae0*/  @P6 SYNCS.PHASECHK.TRANS64.TRYWAIT P0, [R62+URZ+0x60], R63 ;  /* 0x0000603f3e0065a7 */ /* 0x000f2400080011ff */
[----:B----4-:R-:W-:Y:S01]  /*7af0*/  @P6 SEL R47, RZ, 0x1, !P0 ;  /* 0x00000001ff2f6807 */ /* 0x010fe20004000000 */
[----:B---3--:R-:W-:Y:S06]  /*7b00*/  @!P6 BRA `(.L_x_119) ;  /* 0x00000000004ce947 */ /* 0x008fec0003800000 */
        /* <DEDUP_REMOVED lines=9> */
[----:B------:R-:W-:Y:S04]  /*7ba0*/  SHF.L.U32 R5, R90, 0x1f, RZ ;  /* 0x0000001f5a057819 */ /* 0x000fe800000006ff */
[----:B------:R-:W3:Y:S02]  /*7bb0*/  SYNCS.PHASECHK.TRANS64.TRYWAIT P0, [R62+URZ+0x60], R5 ;  /* 0x000060053e0075a7 */ /* 0x000ee400080011ff */
[----:B---3--:R-:W-:Y:S05]  /*7bc0*/  @!P0 BRA `(.L_x_122) ;  /* 0x0000002400a48947 */ /* 0x008fea0003800000 */
.L_x_121:
[----:B------:R-:W-:Y:S05]  /*7bd0*/  BSYNC B0 ;  /* 0x0000000000007941 */ /* 0x000fea0003800000 */
.L_x_120:
[----:B------:R-:W-:Y:S02]  /*7be0*/  ISETP.NE.AND P0, PT, R60, RZ, PT ;  /* 0x000000ff3c00720c */ /* 0x000fe40003f05270 */
[----:B------:R-:W-:Y:S11]  /*7bf0*/  IADD3 R46, PT, PT, R46, 0x1, RZ ;  /* 0x000000012e2e7810 */ /* 0x000ff60007ffe0ff */
[----:B------:R4:W1:Y:S04]  /*7c00*/  @P0 LDS.128 R48, [R4] ;  /* 0x0000000004300984 */ /* 0x0008680000000c00 */
[----:B------:R4:W1:Y:S04]  /*7c10*/  @P0 LDS.128 R56, [R3+0x10] ;  /* 0x0000100003380984 */ /* 0x0008680000000c00 */
[----:B------:R4:W1:Y:S04]  /*7c20*/  @P0 LDS.128 R64, [R2+0x20] ;  /* 0x0000200002400984 */ /* 0x0008680000000c00 */
[----:B------:R4:W1:Y:S02]  /*7c30*/  @P0 LDS.128 R72, [R0+0x30] ;  /* 0x0000300000480984 */ /* 0x0008640000000c00 */
.L_x_119:
[----:B------:R-:W-:Y:S05]  /*7c40*/  BSYNC B1 ;  /* 0x0000000000017941 */ /* 0x000fea0003800000 */
.L_x_118:
[----:B----4-:R-:W-:Y:S05]  /*7c50*/  VIADD R0, R39, 0x40 ;  /* 0x0000004027007836 */ /* 0x010fea0000000000 */
        /* <DEDUP_REMOVED lines=9> */
[----:B------:R-:W4:Y:S01]  /*7cf0*/  LDCU.64 UR6, c[0x4][0x78] ;  /* 0x01000f00ff0677ac */ /* 0x000f220008000a00 */
[----:B------:R-:W1:Y:S01]  /*7d00*/  LDC.64 R2, c[0x4][R3] ;  /* 0x0100000003027b82 */ /* 0x000e620000000a00 */
[----:B------:R-:W5:Y:S01]  /*7d10*/  LDCU.64 UR4, c[0x4][0x10] ;  /* 0x01000200ff0477ac */ /* 0x000f620008000a00 */
[----:B---3--:R-:W-:Y:S01]  /*7d20*/  MOV R5, UR9 ;  /* 0x0000000900057c02 */ /* 0x008fe20008000f00 */
[----:B------:R-:W-:Y:S01]  /*7d30*/  IMAD.U32 R4, RZ, RZ, UR8 ;  /* 0x00000008ff047e24 */ /* 0x000fe2000f8e00ff */
[----:B----4-:R-:W-:Y:S01]  /*7d40*/  MOV R7, UR7 ;  /* 0x0000000700077c02 */ /* 0x010fe20008000f00 */
[----:B------:R-:W-:Y:S01]  /*7d50*/  IMAD.U32 R6, RZ, RZ, UR6 ;  /* 0x00000006ff067e24 */ /* 0x000fe2000f8e00ff */
[----:B-----5:R-:W-:Y:S01]  /*7d60*/  MOV R11, UR5 ;  /* 0x00000005000b7c02 */ /* 0x020fe20008000f00 */
[----:B------:R-:W-:Y:S02]  /*7d70*/  IMAD.U32 R10, RZ, RZ, UR4 ;  /* 0x00000004ff0a7e24 */ /* 0x000fe4000f8e00ff */
[----:B------:R-:W-:Y:S07]  /*7d80*/  LEPC R20, `(.L_x_123) ;  /* 0x000000001014794e */ /* 0x000fee0000000000 */
[----:B-12---:R-:W-:Y:S05]  /*7d90*/  CALL.ABS.NOINC R2 ;  /* 0x0000000002007343 */ /* 0x006fea0003c00000 */
.L_x_123:
        /* <DEDUP_REMOVED lines=12> */
[----:B---3--:R-:W-:Y:S02]  /*7e60*/  LEA R62, R46, UR44, 0x3 ;  /* 0x0000002c2e3e7c11 */ /* 0x008fe4000f8e18ff */
[----:B------:R-:W1:Y:S02]  /*7e70*/  LDTM.x32 R4, tmem[UR4+0x40] ;  /* 0x00004004000479ee */ /* 0x000e6400082c0000 */
        /* <DEDUP_REMOVED lines=133> */
.L_x_125:
[----:B------:R-:W-:Y:S05]  /*86d0*/  BSYNC.RECONVERGENT B0 ;  /* 0x0000000000007941 */ /* 0x000fea0003800200 */
.L_x_124:
        /* <DEDUP_REMOVED lines=21> */
.L_x_129:
[----:B------:R-:W-:Y:S05]  /*8830*/  BSYNC B0 ;  /* 0x0000000000007941 */ /* 0x000fea0003800000 */
.L_x_128:
[----:B------:R-:W-:Y:S11]  /*8840*/  ISETP.NE.AND P0, PT, R60, RZ, PT ;  /* 0x000000ff3c00720c */ /* 0x000ff60003f05270 */
[----:B------:R-:W-:Y:S02]  /*8850*/  @!UPT UIADD3 URZ, UPT, UPT, URZ, URZ, URZ ;  /* 0x000000fffffff290 */ /* 0x000fe4000fffe0ff */
[----:B------:R4:W1:Y:S04]  /*8860*/  @P0 LDS.128 R48, [R3] ;  /* 0x0000000003300984 */ /* 0x0008680000000c00 */
[----:B------:R4:W1:Y:S04]  /*8870*/  @P0 LDS.128 R56, [R2+0x10] ;  /* 0x0000100002380984 */ /* 0x0008680000000c00 */
[----:B------:R4:W1:Y:S04]  /*8880*/  @P0 LDS.128 R64, [R0+0x20] ;  /* 0x0000200000400984 */ /* 0x0008680000000c00 */
[----:B------:R4:W1:Y:S02]  /*8890*/  @P0 LDS.128 R72, [R46+0x30] ;  /* 0x000030002e480984 */ /* 0x0008640000000c00 */
.L_x_127:
[----:B------:R-:W-:Y:S05]  /*88a0*/  BSYNC B1 ;  /* 0x0000000000017941 */ /* 0x000fea0003800000 */
.L_x_126:
        /* <DEDUP_REMOVED lines=21> */
.L_x_131:
[----:B------:R-:W-:Y:S01]  /*8a00*/  ISETP.NE.AND P0, PT, R95, RZ, PT ;  /* 0x000000ff5f00720c */ /* 0x000fe20003f05270 */
[----:B------:R-:W-:Y:S05]  /*8a10*/  WARPSYNC.ALL ;  /* 0x0000000000007948 */ /* 0x000fea0003800000 */
[----:B------:R-:W-:Y:S01]  /*8a20*/  R2UR UR4, R39 ;  /* 0x00000000270472ca */ /* 0x000fe200000e0000 */
[--C-:B-1----:R-:W-:Y:S01]  /*8a30*/  HADD2.F32 R40, -RZ, R48.reuse.H0_H0 ;  /* 0x20000030ff287230 */ /* 0x102fe20000004100 */
[----:B------:R-:W-:Y:S01]  /*8a40*/  R2UR UR5, R99 ;  /* 0x00000000630572ca */ /* 0x000fe200000e0000 */
[----:B------:R-:W-:Y:S01]  /*8a50*/  HADD2.F32 R42, -RZ, R48.H1_H1 ;  /* 0x30000030ff2a7230 */ /* 0x000fe20000004100 */
[----:B------:R-:W-:Y:S01]  /*8a60*/  BSSY.RECONVERGENT B0, `(.L_x_132) ;  /* 0x000008a000007945 */ /* 0x000fe20003800200 */
[--C-:B------:R-:W-:Y:S02]  /*8a70*/  HADD2.F32 R43, -RZ, R49.reuse.H0_H0 ;  /* 0x20000031ff2b7230 */ /* 0x100fe40000004100 */
[----:B------:R-:W-:Y:S02]  /*8a80*/  HADD2.F32 R44, -RZ, R49.H1_H1 ;  /* 0x30000031ff2c7230 */ /* 0x000fe40000004100 */
[--C-:B------:R-:W-:Y:S02]  /*8a90*/  HADD2.F32 R45, -RZ, R50.reuse.H0_H0 ;  /* 0x20000032ff2d7230 */ /* 0x100fe40000004100 */
[----:B------:R-:W-:Y:S02]  /*8aa0*/  HADD2.F32 R46, -RZ, R50.H1_H1 ;  /* 0x30000032ff2e7230 */ /* 0x000fe40000004100 */
[----:B---3--:R-:W1:Y:S01]  /*8ab0*/  LDTM.x32 R4, tmem[UR4+0x60] ;  /* 0x00006004000479ee */ /* 0x008e6200082c0000 */
[----:B------:R-:W-:Y:S01]  /*8ac0*/  NOP ;  /* 0x0000000000007918 */ /* 0x000fe20000000000 */
[----:B------:R-:W-:Y:S01]  /*8ad0*/  UIADD3 UR4, UPT, UPT, UR5, 0xf0, URZ ;  /* 0x000000f005047890 */ /* 0x000fe2000fffe0ff */
[--C-:B------:R-:W-:Y:S02]  /*8ae0*/  HADD2.F32 R47, -RZ, R51.reuse.H0_H0 ;  /* 0x20000033ff2f7230 */ /* 0x100fe40000004100 */
[----:B------:R-:W-:Y:S01]  /*8af0*/  HADD2.F32 R49, -RZ, R51.H1_H1 ;  /* 0x30000033ff317230 */ /* 0x000fe20000004100 */
[----:B------:R-:W-:Y:S01]  /*8b00*/  UPRMT UR4, UR47, 0x654, UR4 ;  /* 0x000006542f047896 */ /* 0x000fe20008000004 */
[--C-:B------:R-:W-:Y:S02]  /*8b10*/  HADD2.F32 R48, -RZ, R56.reuse.H0_H0 ;  /* 0x20000038ff307230 */ /* 0x100fe40000004100 */
[----:B------:R-:W-:Y:S02]  /*8b20*/  HADD2.F32 R51, -RZ, R56.H1_H1 ;  /* 0x30000038ff337230 */ /* 0x000fe40000004100 */
[--C-:B------:R-:W-:Y:S02]  /*8b30*/  HADD2.F32 R50, -RZ, R57.reuse.H0_H0 ;  /* 0x20000039ff327230 */ /* 0x100fe40000004100 */
[----:B------:R-:W-:Y:S02]  /*8b40*/  HADD2.F32 R52, -RZ, R57.H1_H1 ;  /* 0x30000039ff347230 */ /* 0x000fe40000004100 */
[----:B-1----:R-:W-:Y:S01]  /*8b50*/  SYNCS.ARRIVE.TRANS64.RED.A1T0 RZ, [UR4], RZ ;  /* 0x000000ffffff79a7 */ /* 0x002fe20008100404 */
[--C-:B------:R-:W-:Y:S02]  /*8b60*/  HADD2.F32 R53, -RZ, R58.reuse.H0_H0 ;  /* 0x2000003aff357230 */ /* 0x100fe40000004100 */
[----:B------:R-:W-:Y:S02]  /*8b70*/  HADD2.F32 R54, -RZ, R58.H1_H1 ;  /* 0x3000003aff367230 */ /* 0x000fe40000004100 */
[--C-:B------:R-:W-:Y:S02]  /*8b80*/  HADD2.F32 R55, -RZ, R59.reuse.H0_H0 ;  /* 0x2000003bff377230 */ /* 0x100fe40000004100 */
[----:B------:R-:W-:Y:S02]  /*8b90*/  HADD2.F32 R56, -RZ, R59.H1_H1 ;  /* 0x3000003bff387230 */ /* 0x000fe40000004100 */
[C---:B------:R-:W-:Y:S01]  /*8ba0*/  FMUL R4, R38.reuse, R4 ;  /* 0x0000000426047220 */ /* 0x040fe20000400000 */
[C---:B------:R-:W-:Y:S01]  /*8bb0*/  FMUL R5, R38.reuse, R5 ;  /* 0x0000000526057220 */ /* 0x040fe20000400000 */
[C---:B------:R-:W-:Y:S01]  /*8bc0*/  FMUL R6, R38.reuse, R6 ;  /* 0x0000000626067220 */ /* 0x040fe20000400000 */
[C---:B------:R-:W-:Y:S01]  /*8bd0*/  FMUL R7, R38.reuse, R7 ;  /* 0x0000000726077220 */ /* 0x040fe20000400000 */
[C---:B------:R-:W-:Y:S01]  /*8be0*/  FFMA R4, R41.reuse, R40, R4 ;  /* 0x0000002829047223 */ /* 0x040fe20000000004 */
[C---:B------:R-:W-:Y:S01]  /*8bf0*/  FFMA R5, R41.reuse, R42, R5 ;  /* 0x0000002a29057223 */ /* 0x040fe20000000005 */
[C---:B------:R-:W-:Y:S01]  /*8c00*/  FFMA R6, R41.reuse, R43, R6 ;  /* 0x0000002b29067223 */ /* 0x040fe20000000006 */
[----:B------:R-:W-:Y:S01]  /*8c10*/  FFMA R7, R41, R44, R7 ;  /* 0x0000002c29077223 */ /* 0x000fe20000000007 */
[C---:B------:R-:W-:Y:S01]  /*8c20*/  FMUL R8, R38.reuse, R8 ;  /* 0x0000000826087220 */ /* 0x040fe20000400000 */
[C---:B------:R-:W-:Y:S01]  /*8c30*/  FMUL R9, R38.reuse, R9 ;  /* 0x0000000926097220 */ /* 0x040fe20000400000 */
[----:B------:R-:W-:Y:S01]  /*8c40*/  F2FP.F16.F32.PACK_AB R100, R5, R4 ;  /* 0x000000040564723e */ /* 0x000fe200000000ff */
[C---:B------:R-:W-:Y:S01]  /*8c50*/  FMUL R0, R38.reuse, R10 ;  /* 0x0000000a26007220 */ /* 0x040fe20000400000 */
[----:B------:R-:W-:Y:S01]  /*8c60*/  F2FP.F16.F32.PACK_AB R101, R7, R6 ;  /* 0x000000060765723e */ /* 0x000fe200000000ff */
[C---:B------:R-:W-:Y:S01]  /*8c70*/  FFMA R8, R41.reuse, R45, R8 ;  /* 0x0000002d29087223 */ /* 0x040fe20000000008 */
[C---:B------:R-:W-:Y:S01]  /*8c80*/  FFMA R9, R41.reuse, R46, R9 ;  /* 0x0000002e29097223 */ /* 0x040fe20000000009 */
[----:B------:R-:W-:Y:S01]  /*8c90*/  FFMA R0, R41, R47, R0 ;  /* 0x0000002f29007223 */ /* 0x000fe20000000000 */
[C---:B------:R-:W-:Y:S01]  /*8ca0*/  FMUL R2, R38.reuse, R11 ;  /* 0x0000000b26027220 */ /* 0x040fe20000400000 */
[C---:B------:R-:W-:Y:S01]  /*8cb0*/  FMUL R3, R38.reuse, R12 ;  /* 0x0000000c26037220 */ /* 0x040fe20000400000 */
[C---:B------:R-:W-:Y:S01]  /*8cc0*/  FMUL R10, R38.reuse, R13 ;  /* 0x0000000d260a7220 */ /* 0x040fe20000400000 */
[----:B------:R-:W-:Y:S01]  /*8cd0*/  F2FP.F16.F32.PACK_AB R102, R9, R8 ;  /* 0x000000080966723e */ /* 0x000fe200000000ff */
[C---:B------:R-:W-:Y:S01]  /*8ce0*/  FFMA R2, R41.reuse, R49, R2 ;  /* 0x0000003129027223 */ /* 0x040fe20000000002 */
[C---:B------:R-:W-:Y:S01]  /*8cf0*/  FFMA R3, R41.reuse, R48, R3 ;  /* 0x0000003029037223 */ /* 0x040fe20000000003 */
[C---:B------:R-:W-:Y:S01]  /*8d00*/  FFMA R10, R41.reuse, R51, R10 ;  /* 0x00000033290a7223 */ /* 0x040fe2000000000a */
[C---:B------:R-:W-:Y:S01]  /*8d10*/  FMUL R11, R38.reuse, R14 ;  /* 0x0000000e260b7220 */ /* 0x040fe20000400000 */
[C---:B------:R-:W-:Y:S01]  /*8d20*/  FMUL R15, R38.reuse, R15 ;  /* 0x0000000f260f7220 */ /* 0x040fe20000400000 */
[C---:B------:R-:W-:Y:S01]  /*8d30*/  FMUL R12, R38.reuse, R16 ;  /* 0x00000010260c7220 */ /* 0x040fe20000400000 */
[C---:B------:R-:W-:Y:S01]  /*8d40*/  FMUL R13, R38.reuse, R17 ;  /* 0x00000011260d7220 */ /* 0x040fe20000400000 */
[C---:B------:R-:W-:Y:S01]  /*8d50*/  FFMA R11, R41.reuse, R50, R11 ;  /* 0x00000032290b7223 */ /* 0x040fe2000000000b */
[C---:B------:R-:W-:Y:S01]  /*8d60*/  FMUL R14, R38.reuse, R18 ;  /* 0x00000012260e7220 */ /* 0x040fe20000400000 */
[C---:B------:R-:W-:Y:S01]  /*8d70*/  FFMA R15, R41.reuse, R52, R15 ;  /* 0x00000034290f7223 */ /* 0x040fe2000000000f */
[--C-:B------:R-:W-:Y:S02]  /*8d80*/  HADD2.F32 R57, -RZ, R64.reuse.H0_H0 ;  /* 0x20000040ff397230 */ /* 0x100fe40000004100 */
[----:B------:R-:W-:Y:S01]  /*8d90*/  FMUL R19, R38, R19 ;  /* 0x0000001326137220 */ /* 0x000fe20000400000 */
[----:B------:R-:W-:Y:S01]  /*8da0*/  F2FP.F16.F32.PACK_AB R103, R2, R0 ;  /* 0x000000000267723e */ /* 0x000fe200000000ff */
[C---:B------:R-:W-:Y:S01]  /*8db0*/  FFMA R12, R41.reuse, R53, R12 ;  /* 0x00000035290c7223 */ /* 0x040fe2000000000c */
[----:B------:R-:W-:Y:S02]  /*8dc0*/  HADD2.F32 R58, -RZ, R64.H1_H1 ;  /* 0x30000040ff3a7230 */ /* 0x000fe40000004100 */
[C---:B------:R-:W-:Y:S01]  /*8dd0*/  FMUL R16, R38.reuse, R20 ;  /* 0x0000001426107220 */ /* 0x040fe20000400000 */
[C---:B------:R-:W-:Y:S01]  /*8de0*/  FFMA R13, R41.reuse, R54, R13 ;  /* 0x00000036290d7223 */ /* 0x040fe2000000000d */
[----:B------:R1:W-:Y:S01]  /*8df0*/  STS.128 [R93+0x6000], R100 ;  /* 0x006000645d007388 */ /* 0x0003e20000000c00 */
[--C-:B------:R-:W-:Y:S02]  /*8e00*/  HADD2.F32 R59, -RZ, R65.reuse.H0_H0 ;  /* 0x20000041ff3b7230 */ /* 0x100fe40000004100 */
[C---:B------:R-:W-:Y:S01]  /*8e10*/  FMUL R17, R38.reuse, R21 ;  /* 0x0000001526117220 */ /* 0x040fe20000400000 */
[C---:B------:R-:W-:Y:S01]  /*8e20*/  FFMA R14, R41.reuse, R55, R14 ;  /* 0x00000037290e7223 */ /* 0x040fe2000000000e */
[----:B------:R-:W-:Y:S02]  /*8e30*/  HADD2.F32 R60, -RZ, R65.H1_H1 ;  /* 0x30000041ff3c7230 */ /* 0x000fe40000004100 */
[C---:B------:R-:W-:Y:S01]  /*8e40*/  FMUL R18, R38.reuse, R22 ;  /* 0x0000001626127220 */ /* 0x040fe20000400000 */
[C---:B------:R-:W-:Y:S01]  /*8e50*/  FFMA R19, R41.reuse, R56, R19 ;  /* 0x0000003829137223 */ /* 0x040fe20000000013 */
        /* <DEDUP_REMOVED lines=13> */
[----:B------:R-:W-:Y:S01]  /*8f30*/  FMUL R27, R38, R27 ;  /* 0x0000001b261b7220 */ /* 0x000fe20000400000 */
[----:B------:R-:W-:Y:S01]  /*8f40*/  F2FP.F16.F32.PACK_AB R104, R10, R3 ;  /* 0x000000030a68723e */ /* 0x000fe200000000ff */
[----:B------:R-:W-:Y:S01]  /*8f50*/  FFMA R20, R41, R61, R20 ;  /* 0x0000003d29147223 */ /* 0x000fe20000000014 */
[----:B------:R-:W-:Y:S01]  /*8f60*/  F2FP.F16.F32.PACK_AB R105, R15, R11 ;  /* 0x0000000b0f69723e */ /* 0x000fe200000000ff */
[----:B------:R-:W-:Y:S01]  /*8f70*/  HADD2.F32 R66, -RZ, R72.H1_H1 ;  /* 0x30000048ff427230 */ /* 0x000fe20000004100 */
[----:B------:R-:W-:Y:S01]  /*8f80*/  F2FP.F16.F32.PACK_AB R106, R13, R12 ;  /* 0x0000000c0d6a723e */ /* 0x000fe200000000ff */
[C---:B------:R-:W-:Y:S01]  /*8f90*/  FMUL R24, R38.reuse, R28 ;  /* 0x0000001c26187220 */ /* 0x040fe20000400000 */
[----:B------:R-:W-:Y:S01]  /*8fa0*/  F2FP.F16.F32.PACK_AB R107, R19, R14 ;  /* 0x0000000e136b723e */ /* 0x000fe200000000ff */
[C---:B------:R-:W-:Y:S01]  /*8fb0*/  FFMA R21, R41.reuse, R62, R21 ;  /* 0x0000003e29157223 */ /* 0x040fe20000000015 */
[--C-:B------:R-:W-:Y:S02]  /*8fc0*/  HADD2.F32 R67, -RZ, R73.reuse.H0_H0 ;  /* 0x20000049ff437230 */ /* 0x100fe40000004100 */
[C---:B------:R-:W-:Y:S01]  /*8fd0*/  FMUL R25, R38.reuse, R29 ;  /* 0x0000001d26197220 */ /* 0x040fe20000400000 */
[C---:B------:R-:W-:Y:S01]  /*8fe0*/  FFMA R22, R41.reuse, R63, R22 ;  /* 0x0000003f29167223 */ /* 0x040fe20000000016 */
[----:B------:R1:W-:Y:S01]  /*8ff0*/  STS.128 [R92+0x6010], R104 ;  /* 0x006010685c007388 */ /* 0x0003e20000000c00 */
        /* <DEDUP_REMOVED lines=48> */
.L_x_133:
[----:B------:R-:W-:Y:S05]  /*9300*/  BSYNC.RECONVERGENT B0 ;  /* 0x0000000000007941 */ /* 0x000fea0003800200 */
.L_x_132:
[----:B------:R-:W-:Y:S01]  /*9310*/  BAR.SYNC.DEFER_BLOCKING 0x1, 0x80 ;  /* 0x0042000000007b1d */ /* 0x000fe20000010000 */
[----:B------:R-:W-:Y:S01]  /*9320*/  UISETP.NE.AND UP0, UPT, UR52, -0x4, UPT ;  /* 0xfffffffc3400788c */ /* 0x000fe2000bf05270 */
[----:B------:R-:W-:Y:S08]  /*9330*/  IADD3 R0, PT, PT, R36, 0x1, RZ ;  /* 0x0000000124007810 */ /* 0x000ff00007ffe0ff */
[----:B------:R-:W-:Y:S05]  /*9340*/  BRA.U !UP0, `(.L_x_134) ;  /* 0x0000000108287547 */ /* 0x000fea000b800000 */
[----:B------:R-:W-:Y:S01]  /*9350*/  ISETP.NE.AND P0, PT, R98, RZ, PT ;  /* 0x000000ff6200720c */ /* 0x000fe20003f05270 */
[----:B------:R-:W-:Y:S01]  /*9360*/  IMAD.U32 R3, RZ, RZ, UR46 ;  /* 0x0000002eff037e24 */ /* 0x000fe2000f8e00ff */
[----:B------:R-:W-:Y:S01]  /*9370*/  UIADD3 UR4, UPT, UPT, UR46, 0x1, URZ ;  /* 0x000000012e047890 */ /* 0x000fe2000fffe0ff */
[----:B------:R-:W-:Y:S03]  /*9380*/  IMAD.U32 R2, RZ, RZ, UR47 ;  /* 0x0000002fff027e24 */ /* 0x000fe6000f8e00ff */
[----:B------:R-:W-:Y:S04]  /*9390*/  UISETP.NE.AND UP0, UPT, UR4, 0x4, UPT ;  /* 0x000000040400788c */ /* 0x000fe8000bf05270 */
[----:B------:R-:W-:Y:S03]  /*93a0*/  USEL UR46, UR4, URZ, UP0 ;  /* 0x000000ff042e7287 */ /* 0x000fe60008000000 */
[----:B------:R-:W-:Y:S05]  /*93b0*/  @P0 LEA R3, R3, UR44, 0x3 ;  /* 0x0000002c03030c11 */ /* 0x000fea000f8e18ff */
[----:B------:R-:W-:Y:S05]  /*93c0*/  @P0 VIADD R3, R3, 0x80 ;  /* 0x0000008003030836 */ /* 0x000fea0000000000 */
[----:B------:R-:W-:Y:S04]  /*93d0*/  @P0 PRMT R2, R2, 0x654, R3 ;  /* 0x0000065402020816 */ /* 0x000fe80000000003 */
[----:B------:R3:W-:Y:S03]  /*93e0*/  @P0 SYNCS.ARRIVE.TRANS64.RED.A1T0 RZ, [R2+URZ], RZ ;  /* 0x000000ff02ff09a7 */ /* 0x0007e600081004ff */
.L_x_134:
[----:B------:R-:W-:Y:S01]  /*93f0*/  R2UR UR4, R82 ;  /* 0x00000000520472ca */ /* 0x000fe200000e0000 */
[----:B------:R-:W-:Y:S01]  /*9400*/  UISETP.NE.AND UP0, UPT, UR62, URZ, UPT ;  /* 0x000000ff3e00728c */ /* 0x000fe2000bf05270 */
[----:B------:R-:W-:Y:S01]  /*9410*/  ISETP.NE.AND P0, PT, R86, 0x2, PT ;  /* 0x000000025600780c */ /* 0x000fe20003f05270 */
[----:B------:R-:W-:Y:S01]  /*9420*/  UIADD3 UR20, UPT, UPT, UR37, UR63, URZ ;  /* 0x0000003f25147290 */ /* 0x000fe2000fffe0ff */
[----:B------:R-:W-:Y:S01]  /*9430*/  ISETP.NE.AND P1, PT, R0, 0x4, PT ;  /* 0x000000040000780c */ /* 0x000fe20003f25270 */
[----:B------:R-:W-:Y:S01]  /*9440*/  UIADD3 UR52, UPT, UPT, UR52, 0x4, URZ ;  /* 0x0000000434347890 */ /* 0x000fe2000fffe0ff */
[----:B------:R-:W-:Y:S01]  /*9450*/  SEL R3, RZ, 0x1, P0 ;  /* 0x00000001ff037807 */ /* 0x000fe20000000000 */
[----:B------:R-:W-:Y:S01]  /*9460*/  UMOV UR36, UR61 ;  /* 0x0000003d00247c82 */ /* 0x000fe20008000000 */
[----:B---3--:R-:W-:Y:S02]  /*9470*/  SEL R2, RZ, 0x1, P1 ;  /* 0x00000001ff027807 */ /* 0x008fe40000800000 */
[----:B------:R-:W-:Y:S02]  /*9480*/  LOP3.LUT R88, R88, R3, RZ, 0x3c, !PT ;  /* 0x0000000358587212 */ /* 0x000fe400078e3cff */
[----:B------:R-:W-:Y:S01]  /*9490*/  LOP3.LUT R89, R89, R2, RZ, 0x3c, !PT ;  /* 0x0000000259597212 */ /* 0x000fe200078e3cff */
[----:B------:R-:W-:Y:S01]  /*94a0*/  UIADD3 UR16, UPT, UPT, UR38, UR4, URZ ;  /* 0x0000000426107290 */ /* 0x000fe2000fffe0ff */
[----:B------:R-:W-:Y:S02]  /*94b0*/  SEL R86, R86, RZ, P0 ;  /* 0x000000ff56567207 */ /* 0x000fe40000000000 */
[----:B------:R-:W-:Y:S01]  /*94c0*/  SEL R36, R0, RZ, P1 ;  /* 0x000000ff00247207 */ /* 0x000fe20000800000 */
[----:B------:R-:W-:Y:S08]  /*94d0*/  BRA.U UP0, `(.L_x_135) ;  /* 0xffffffbd00dc7547 */ /* 0x000ff0000b83ffff */
[----:B------:R-:W-:-:S13]  /*94e0*/  R2UR UR4, R83 ;  /* 0x00000000530472ca */ /* 0x000fda00000e0000 */
[----:B------:R-:W-:-:S09]  /*94f0*/  UISETP.NE.AND UP0, UPT, UR4, URZ, UPT ;  /* 0x000000ff0400728c */ /* 0x000fd2000bf05270 */
[----:B------:R-:W-:Y:S05]  /*9500*/  BRA.U !UP0, `(.L_x_136) ;  /* 0x0000000108487547 */ /* 0x000fea000b800000 */
[----:B------:R-:W3:Y:S02]  /*9510*/  LDCU.64 UR4, c[0x0][0x890] ;  /* 0x00011200ff0477ac */ /* 0x000ee40008000a00 */
[----:B---3--:R-:W-:-:S04]  /*9520*/  UISETP.NE.U32.AND UP0, UPT, UR4, URZ, UPT ;  /* 0x000000ff0400728c */ /* 0x008fc8000bf05070 */
[----:B------:R-:W-:-:S09]  /*9530*/  UISETP.NE.AND.EX UP0, UPT, UR5, URZ, UPT, UP0 ;  /* 0x000000ff0500728c */ /* 0x000fd2000bf05300 */
[----:B------:R-:W-:Y:S05]  /*9540*/  BRA.U UP0, `(.L_x_137) ;  /* 0x00000001000c7547 */ /* 0x000fea000b800000 */
[----:B------:R-:W-:-:S13]  /*9550*/  FSETP.NEU.AND P0, PT, R41, RZ, PT ;  /* 0x000000ff2900720b */ /* 0x000fda0003f0d000 */
[----:B------:R-:W-:Y:S05]  /*9560*/  @!P0 EXIT ;  /* 0x000000000000894d */ /* 0x000fea0003800000 */
[----:B------:R-:W-:Y:S05]  /*9570*/  BRA `(.L_x_136) ;  /* 0x00000000002c7947 */ /* 0x000fea0003800000 */
.L_x_137:
[----:B------:R-:W-:Y:S01]  /*9580*/  ISETP.NE.AND P0, PT, R85, RZ, PT ;  /* 0x000000ff5500720c */ /* 0x000fe20003f05270 */
[----:B------:R-:W-:-:S12]  /*9590*/  BSSY.RECONVERGENT B0, `(.L_x_136) ;  /* 0x0000009000007945 */ /* 0x000fd80003800200 */
[----:B------:R-:W-:Y:S05]  /*95a0*/  @P0 BRA `(.L_x_138) ;  /* 0x0000000000140947 */ /* 0x000fea0003800000 */
[----:B------:R-:W3:Y:S02]  /*95b0*/  LDCU.64 UR4, c[0x0][0x888] ;  /* 0x00011100ff0477ac */ /* 0x000ee40008000a00 */
[----:B---3--:R-:W-:-:S04]  /*95c0*/  ISETP.NE.U32.AND P0, PT, RZ, UR4, PT ;  /* 0x00000004ff007c0c */ /* 0x008fc8000bf05070 */
[----:B------:R-:W-:-:S13]  /*95d0*/  ISETP.NE.AND.EX P0, PT, RZ, UR5, PT, P0 ;  /* 0x00000005ff007c0c */ /* 0x000fda000bf05300 */
[----:B------:R-:W-:Y:S05]  /*95e0*/  @!P0 EXIT ;  /* 0x000000000000894d */ /* 0x000fea0003800000 */
[----:B------:R-:W-:Y:S05]  /*95f0*/  BRA `(.L_x_139) ;  /* 0x0000000000087947 */ /* 0x000fea0003800000 */
.L_x_138:
[----:B------:R-:W-:-:S13]  /*9600*/  FSETP.NEU.AND P0, PT, R41, RZ, PT ;  /* 0x000000ff2900720b */ /* 0x000fda0003f0d000 */
[----:B------:R-:W-:Y:S05]  /*9610*/  @!P0 EXIT ;  /* 0x000000000000894d */ /* 0x000fea0003800000 */
.L_x_139:
[----:B------:R-:W-:Y:S05]  /*9620*/  BSYNC.RECONVERGENT B0 ;  /* 0x0000000000007941 */ /* 0x000fea0003800200 */
.L_x_136:
[----:B------:R-:W-:Y:S01]  /*9630*/  ULEA UR4, UR46, UR44, 0x3 ;  /* 0x0000002c2e047291 */ /* 0x000fe2000f8e18ff */
[----:B------:R-:W-:-:S04]  /*9640*/  DEPBAR.LE SB0, 0x0 ;  /* 0x000080000000791a */ /* 0x000fc80000000000 */
[----:B------:R-:W-:-:S04]  /*9650*/  UIADD3 UR4, UPT, UPT, UR4, 0x80, URZ ;  /* 0x0000008004047890 */ /* 0x000fc8000fffe0ff */
[----:B------:R-:W-:-:S09]  /*9660*/  UPRMT UR4, UR47, 0x654, UR4 ;  /* 0x000006542f047896 */ /* 0x000fd20008000004 */
[----:B------:R-:W-:Y:S01]  /*9670*/  SYNCS.ARRIVE.TRANS64.RED.A1T0 RZ, [UR4], RZ ;  /* 0x000000ffffff79a7 */ /* 0x000fe20008100404 */
[----:B------:R-:W-:Y:S05]  /*9680*/  EXIT ;  /* 0x000000000000794d */ /* 0x000fea0003800000 */
.L_x_24:
[----:B--2---:R2:W3:Y:S02]  /*9690*/  SYNCS.PHASECHK.TRANS64.TRYWAIT P0, [R3+URZ+0x120], R2 ;  /* 0x00012002030075a7 */ /* 0x0044e400080011ff */
[----:B---3--:R-:W-:Y:S05]  /*96a0*/  @!P0 NANOSLEEP.SYNCS 0x989680 ;  /* 0x009896800000895d */ /* 0x008fea0003900000 */
[----:B------:R-:W3:Y:S02]  /*96b0*/  @!P0 SYNCS.PHASECHK.TRANS64 P0, [R3+URZ+0x120], R2 ;  /* 0x00012002030085a7 */ /* 0x000ee400080010ff */
[----:B---3--:R-:W-:Y:S05]  /*96c0*/  @!P0 BRA `(.L_x_24) ;  /* 0xfffffffc00f08947 */ /* 0x008fea000383ffff */
[----:B------:R-:W-:Y:S05]  /*96d0*/  BRA `(.L_x_140) ;  /* 0xffffff8000d87947 */ /* 0x000fea000383ffff */
.L_x_27:
[----:B-1----:R-:W-:-:S07]  /*96e0*/  MOV R0, UR33 ;  /* 0x0000002100007c02 */ /* 0x002fce0008000f00 */
.L_x_141:
[----:B-1----:R1:W2:Y:S02]  /*96f0*/  SYNCS.PHASECHK.TRANS64.TRYWAIT P0, [R0+URZ+0x30], R3 ;  /* 0x00003003000075a7 */ /* 0x0022a400080011ff */
[----:B--2---:R-:W-:Y:S05]  /*9700*/  @!P0 NANOSLEEP.SYNCS 0x989680 ;  /* 0x009896800000895d */ /* 0x004fea0003900000 */
[----:B------:R-:W2:Y:S02]  /*9710*/  @!P0 SYNCS.PHASECHK.TRANS64 P0, [R0+URZ+0x30], R3 ;  /* 0x00003003000085a7 */ /* 0x000ea400080010ff */
[----:B--2---:R-:W-:Y:S05]  /*9720*/  @!P0 BRA `(.L_x_141) ;  /* 0xfffffffc00f08947 */ /* 0x004fea000383ffff */
[----:B------:R-:W-:Y:S05]  /*9730*/  BRA `(.L_x_26) ;  /* 0xffffff8400207947 */ /* 0x000fea000383ffff */
.L_x_34:
[----:B-1----:R-:W-:-:S07]  /*9740*/  MOV R0, UR17 ;  /* 0x0000001100007c02 */ /* 0x002fce0008000f00 */
.L_x_142:
[----:B-1----:R1:W2:Y:S02]  /*9750*/  SYNCS.PHASECHK.TRANS64.TRYWAIT P0, [R0+URZ+0x30], R3 ;  /* 0x00003003000075a7 */ /* 0x0022a400080011ff */
[----:B--2---:R-:W-:Y:S05]  /*9760*/  @!P0 NANOSLEEP.SYNCS 0x989680 ;  /* 0x009896800000895d */ /* 0x004fea0003900000 */
[----:B------:R-:W2:Y:S02]  /*9770*/  @!P0 SYNCS.PHASECHK.TRANS64 P0, [R0+URZ+0x30], R3 ;  /* 0x00003003000085a7 */ /* 0x000ea400080010ff */
[----:B--2---:R-:W-:Y:S05]  /*9780*/  @!P0 BRA `(.L_x_142) ;  /* 0xfffffffc00f08947 */ /* 0x004fea000383ffff */
[----:B------:R-:W-:Y:S05]  /*9790*/  BRA `(.L_x_33) ;  /* 0xffffff8400dc7947 */ /* 0x000fea000383ffff */
.L_x_39:
[----:B-1----:R1:W2:Y:S02]  /*97a0*/  SYNCS.PHASECHK.TRANS64.TRYWAIT P0, [R3+URZ+0xb0], R0 ;  /* 0x0000b000030075a7 */ /* 0x0022a400080011ff */
[----:B--2---:R-:W-:Y:S05]  /*97b0*/  @!P0 NANOSLEEP.SYNCS 0x989680 ;  /* 0x009896800000895d */ /* 0x004fea0003900000 */
[----:B------:R-:W2:Y:S02]  /*97c0*/  @!P0 SYNCS.PHASECHK.TRANS64 P0, [R3+URZ+0xb0], R0 ;  /* 0x0000b000030085a7 */ /* 0x000ea400080010ff */
[----:B--2---:R-:W-:Y:S05]  /*97d0*/  @!P0 BRA `(.L_x_39) ;  /* 0xfffffffc00f08947 */ /* 0x004fea000383ffff */
[----:B------:R-:W-:Y:S05]  /*97e0*/  BRA `(.L_x_143) ;  /* 0xffffff8800807947 */ /* 0x000fea000383ffff */
.L_x_43:
[----:B-1----:R-:W-:-:S07]  /*97f0*/  MOV R0, UR4 ;  /* 0x0000000400007c02 */ /* 0x002fce0008000f00 */
.L_x_144:
[----:B-1----:R1:W2:Y:S02]  /*9800*/  SYNCS.PHASECHK.TRANS64.TRYWAIT P0, [R0+URZ], R3 ;  /* 0x00000003000075a7 */ /* 0x0022a400080011ff */
[----:B--2---:R-:W-:Y:S05]  /*9810*/  @!P0 NANOSLEEP.SYNCS 0x989680 ;  /* 0x009896800000895d */ /* 0x004fea0003900000 */
[----:B------:R-:W2:Y:S02]  /*9820*/  @!P0 SYNCS.PHASECHK.TRANS64 P0, [R0+URZ], R3 ;  /* 0x00000003000085a7 */ /* 0x000ea400080010ff */
[----:B--2---:R-:W-:Y:S05]  /*9830*/  @!P0 BRA `(.L_x_144) ;  /* 0xfffffffc00f08947 */ /* 0x004fea000383ffff */
[----:B------:R-:W-:Y:S05]  /*9840*/  BRA `(.L_x_145) ;  /* 0xffffff9000287947 */ /* 0x000fea000383ffff */
.L_x_44:
[----:B------:R-:W-:-:S07]  /*9850*/  MOV R0, UR5 ;  /* 0x0000000500007c02 */ /* 0x000fce0008000f00 */
.L_x_146:
[----:B-1----:R1:W2:Y:S02]  /*9860*/  SYNCS.PHASECHK.TRANS64.TRYWAIT P0, [R0+URZ], R3 ;  /* 0x00000003000075a7 */ /* 0x0022a400080011ff */
[----:B--2---:R-:W-:Y:S05]  /*9870*/  @!P0 NANOSLEEP.SYNCS 0x989680 ;  /* 0x009896800000895d */ /* 0x004fea0003900000 */
[----:B------:R-:W2:Y:S02]  /*9880*/  @!P0 SYNCS.PHASECHK.TRANS64 P0, [R0+URZ], R3 ;  /* 0x00000003000085a7 */ /* 0x000ea400080010ff */
[----:B--2---:R-:W-:Y:S05]  /*9890*/  @!P0 BRA `(.L_x_146) ;  /* 0xfffffffc00f08947 */ /* 0x004fea000383ffff */
[----:B------:R-:W-:Y:S05]  /*98a0*/  BRA `(.L_x_147) ;  /* 0xffffff9000347947 */ /* 0x000fea000383ffff */
.L_x_45:
[----:B------:R-:W-:-:S07]  /*98b0*/  MOV R0, UR5 ;  /* 0x0000000500007c02 */ /* 0x000fce0008000f00 */
.L_x_148:
[----:B-1----:R1:W2:Y:S02]  /*98c0*/  SYNCS.PHASECHK.TRANS64.TRYWAIT P0, [R0+URZ], R3 ;  /* 0x00000003000075a7 */ /* 0x0022a400080011ff */
[----:B--2---:R-:W-:Y:S05]  /*98d0*/  @!P0 NANOSLEEP.SYNCS 0x989680 ;  /* 0x009896800000895d */ /* 0x004fea0003900000 */
[----:B------:R-:W2:Y:S02]  /*98e0*/  @!P0 SYNCS.PHASECHK.TRANS64 P0, [R0+URZ], R3 ;  /* 0x00000003000085a7 */ /* 0x000ea400080010ff */
[----:B--2---:R-:W-:Y:S05]  /*98f0*/  @!P0 BRA `(.L_x_148) ;  /* 0xfffffffc00f08947 */ /* 0x004fea000383ffff */
[----:B------:R-:W-:Y:S05]  /*9900*/  BRA `(.L_x_149) ;  /* 0xffffff9000407947 */ /* 0x000fea000383ffff */
.L_x_46:
[----:B------:R-:W-:-:S07]  /*9910*/  MOV R0, UR5 ;  /* 0x0000000500007c02 */ /* 0x000fce0008000f00 */
.L_x_150:
[----:B-1----:R1:W2:Y:S02]  /*9920*/  SYNCS.PHASECHK.TRANS64.TRYWAIT P0, [R0+URZ], R3 ;  /* 0x00000003000075a7 */ /* 0x0022a400080011ff */
[----:B--2---:R-:W-:Y:S05]  /*9930*/  @!P0 NANOSLEEP.SYNCS 0x989680 ;  /* 0x009896800000895d */ /* 0x004fea0003900000 */
[----:B------:R-:W2:Y:S02]  /*9940*/  @!P0 SYNCS.PHASECHK.TRANS64 P0, [R0+URZ], R3 ;  /* 0x00000003000085a7 */ /* 0x000ea400080010ff */
[----:B--2---:R-:W-:Y:S05]  /*9950*/  @!P0 BRA `(.L_x_150) ;  /* 0xfffffffc00f08947 */ /* 0x004fea000383ffff */
[----:B------:R-:W-:Y:S05]  /*9960*/  BRA `(.L_x_151) ;  /* 0xffffff90004c7947 */ /* 0x000fea000383ffff */
.L_x_47:
[----:B------:R-:W-:-:S07]  /*9970*/  MOV R0, UR5 ;  /* 0x0000000500007c02 */ /* 0x000fce0008000f00 */
.L_x_152:
[----:B-1----:R1:W2:Y:S02]  /*9980*/  SYNCS.PHASECHK.TRANS64.TRYWAIT P0, [R0+URZ], R3 ;  /* 0x00000003000075a7 */ /* 0x0022a400080011ff */
[----:B--2---:R-:W-:Y:S05]  /*9990*/  @!P0 NANOSLEEP.SYNCS 0x989680 ;  /* 0x009896800000895d */ /* 0x004fea0003900000 */
[----:B------:R-:W2:Y:S02]  /*99a0*/  @!P0 SYNCS.PHASECHK.TRANS64 P0, [R0+URZ], R3 ;  /* 0x00000003000085a7 */ /* 0x000ea400080010ff */
[----:B--2---:R-:W-:Y:S05]  /*99b0*/  @!P0 BRA `(.L_x_152) ;  /* 0xfffffffc00f08947 */ /* 0x004fea000383ffff */
[----:B------:R-:W-:Y:S05]  /*99c0*/  BRA `(.L_x_153) ;  /* 0xffffff9000587947 */ /* 0x000fea000383ffff */
.L_x_50:
[----:B-1----:R1:W2:Y:S02]  /*99d0*/  SYNCS.PHASECHK.TRANS64.TRYWAIT P0, [R2+URZ+0x110], R5 ;  /* 0x00011005020075a7 */ /* 0x0022a400080011ff */
[----:B--2---:R-:W-:Y:S05]  /*99e0*/  @!P0 NANOSLEEP.SYNCS 0x989680 ;  /* 0x009896800000895d */ /* 0x004fea0003900000 */
[----:B------:R-:W2:Y:S02]  /*99f0*/  @!P0 SYNCS.PHASECHK.TRANS64 P0, [R2+URZ+0x110], R5 ;  /* 0x00011005020085a7 */ /* 0x000ea400080010ff */
[----:B--2---:R-:W-:Y:S05]  /*9a00*/  @!P0 BRA `(.L_x_50) ;  /* 0xfffffffc00f08947 */ /* 0x004fea000383ffff */
[----:B------:R-:W-:Y:S05]  /*9a10*/  BRA `(.L_x_154) ;  /* 0xffffff9000b47947 */ /* 0x000fea000383ffff */
.L_x_51:
[----:B------:R-:W-:-:S07]  /*9a20*/  MOV R2, UR4 ;  /* 0x0000000400027c02 */ /* 0x000fce0008000f00 */
.L_x_155:
[----:B-1----:R1:W2:Y:S02]  /*9a30*/  SYNCS.PHASECHK.TRANS64.TRYWAIT P0, [R2+URZ+0xc0], R5 ;  /* 0x0000c005020075a7 */ /* 0x0022a400080011ff */
[----:B--2---:R-:W-:Y:S05]  /*9a40*/  @!P0 NANOSLEEP.SYNCS 0x989680 ;  /* 0x009896800000895d */ /* 0x004fea0003900000 */
[----:B------:R-:W2:Y:S02]  /*9a50*/  @!P0 SYNCS.PHASECHK.TRANS64 P0, [R2+URZ+0xc0], R5 ;  /* 0x0000c005020085a7 */ /* 0x000ea400080010ff */
[----:B--2---:R-:W-:Y:S05]  /*9a60*/  @!P0 BRA `(.L_x_155) ;  /* 0xfffffffc00f08947 */ /* 0x004fea000383ffff */
[----:B------:R-:W-:Y:S05]  /*9a70*/  BRA `(.L_x_156) ;  /* 0xffffff9000c47947 */ /* 0x000fea000383ffff */
.L_x_52:
[----:B-1----:R1:W2:Y:S02]  /*9a80*/  SYNCS.PHASECHK.TRANS64.TRYWAIT P1, [R2+URZ+0xb0], R5 ;  /* 0x0000b005020075a7 */ /* 0x0022a400080211ff */
[----:B--2---:R-:W-:Y:S05]  /*9a90*/  @!P1 NANOSLEEP.SYNCS 0x989680 ;  /* 0x009896800000995d */ /* 0x004fea0003900000 */
[----:B------:R-:W2:Y:S02]  /*9aa0*/  @!P1 SYNCS.PHASECHK.TRANS64 P1, [R2+URZ+0xb0], R5 ;  /* 0x0000b005020095a7 */ /* 0x000ea400080210ff */
[----:B--2---:R-:W-:Y:S05]  /*9ab0*/  @!P1 BRA `(.L_x_52) ;  /* 0xfffffffc00f09947 */ /* 0x004fea000383ffff */
[----:B------:R-:W-:Y:S05]  /*9ac0*/  BRA `(.L_x_157) ;  /* 0xffffff9000f47947 */ /* 0x000fea000383ffff */
.L_x_55:
[----:B------:R-:W-:-:S07]  /*9ad0*/  MOV R0, UR4 ;  /* 0x0000000400007c02 */ /* 0x000fce0008000f00 */
.L_x_158:
[----:B-1----:R1:W2:Y:S02]  /*9ae0*/  SYNCS.PHASECHK.TRANS64.TRYWAIT P0, [R0+URZ+0xc0], R3 ;  /* 0x0000c003000075a7 */ /* 0x0022a400080011ff */
[----:B--2---:R-:W-:Y:S05]  /*9af0*/  @!P0 NANOSLEEP.SYNCS 0x989680 ;  /* 0x009896800000895d */ /* 0x004fea0003900000 */
[----:B------:R-:W2:Y:S02]  /*9b00*/  @!P0 SYNCS.PHASECHK.TRANS64 P0, [R0+URZ+0xc0], R3 ;  /* 0x0000c003000085a7 */ /* 0x000ea400080010ff */
[----:B--2---:R-:W-:Y:S05]  /*9b10*/  @!P0 BRA `(.L_x_158) ;  /* 0xfffffffc00f08947 */ /* 0x004fea000383ffff */
[----:B------:R-:W-:Y:S05]  /*9b20*/  BRA `(.L_x_54) ;  /* 0xffffff9400487947 */ /* 0x000fea000383ffff */
.L_x_62:
[----:B-1----:R1:W2:Y:S02]  /*9b30*/  SYNCS.PHASECHK.TRANS64.TRYWAIT P1, [R0+URZ+0xb0], R5 ;  /* 0x0000b005000075a7 */ /* 0x0022a400080211ff */
[----:B--2---:R-:W-:Y:S05]  /*9b40*/  @!P1 NANOSLEEP.SYNCS 0x989680 ;  /* 0x009896800000995d */ /* 0x004fea0003900000 */
[----:B------:R-:W2:Y:S02]  /*9b50*/  @!P1 SYNCS.PHASECHK.TRANS64 P1, [R0+URZ+0xb0], R5 ;  /* 0x0000b005000095a7 */ /* 0x000ea400080210ff */
[----:B--2---:R-:W-:Y:S05]  /*9b60*/  @!P1 BRA `(.L_x_62) ;  /* 0xfffffffc00f09947 */ /* 0x004fea000383ffff */
[----:B------:R-:W-:Y:S05]  /*9b70*/  BRA `(.L_x_159) ;  /* 0xffffff9800bc7947 */ /* 0x000fea000383ffff */
.L_x_63:
[----:B------:R-:W-:-:S07]  /*9b80*/  MOV R3, UR30 ;  /* 0x0000001e00037c02 */ /* 0x000fce0008000f00 */
.L_x_160:
[----:B-1----:R1:W2:Y:S02]  /*9b90*/  SYNCS.PHASECHK.TRANS64.TRYWAIT P0, [R3+URZ+0xf0], R0 ;  /* 0x0000f000030075a7 */ /* 0x0022a400080011ff */
[----:B--2---:R-:W-:Y:S05]  /*9ba0*/  @!P0 NANOSLEEP.SYNCS 0x989680 ;  /* 0x009896800000895d */ /* 0x004fea0003900000 */
[----:B------:R-:W2:Y:S02]  /*9bb0*/  @!P0 SYNCS.PHASECHK.TRANS64 P0, [R3+URZ+0xf0], R0 ;  /* 0x0000f000030085a7 */ /* 0x000ea400080010ff */
[----:B--2---:R-:W-:Y:S05]  /*9bc0*/  @!P0 BRA `(.L_x_160) ;  /* 0xfffffffc00f08947 */ /* 0x004fea000383ffff */
[----:B------:R-:W-:Y:S05]  /*9bd0*/  BRA `(.L_x_161) ;  /* 0xffffff9800f47947 */ /* 0x000fea000383ffff */
.L_x_66:
[----:B------:R-:W-:Y:S07]  /*9be0*/  MOV R0, UR5 ;  /* 0x0000000500007c02 */ /* 0x000fee0008000f00 */
.L_x_162:
[----:B-1----:R1:W2:Y:S02]  /*9bf0*/  SYNCS.PHASECHK.TRANS64.TRYWAIT P0, [R0+URZ], R3 ;  /* 0x00000003000075a7 */ /* 0x0022a400080011ff */
[----:B--2---:R-:W-:Y:S05]  /*9c00*/  @!P0 NANOSLEEP.SYNCS 0x989680 ;  /* 0x009896800000895d */ /* 0x004fea0003900000 */
[----:B------:R-:W2:Y:S02]  /*9c10*/  @!P0 SYNCS.PHASECHK.TRANS64 P0, [R0+URZ], R3 ;  /* 0x00000003000085a7 */ /* 0x000ea400080010ff */
[----:B--2---:R-:W-:Y:S05]  /*9c20*/  @!P0 BRA `(.L_x_162) ;  /* 0xfffffffc00f08947 */ /* 0x004fea000383ffff */
[----:B------:R-:W-:Y:S05]  /*9c30*/  BRA `(.L_x_65) ;  /* 0xffffff9c00107947 */ /* 0x000fea000383ffff */
.L_x_69:
[----:B------:R-:W-:-:S07]  /*9c40*/  MOV R0, UR4 ;  /* 0x0000000400007c02 */ /* 0x000fce0008000f00 */
.L_x_163:
[----:B--2---:R2:W4:Y:S02]  /*9c50*/  SYNCS.PHASECHK.TRANS64.TRYWAIT P0, [R0+URZ], R3 ;  /* 0x00000003000075a7 */ /* 0x00452400080011ff */
[----:B----4-:R-:W-:Y:S05]  /*9c60*/  @!P0 NANOSLEEP.SYNCS 0x989680 ;  /* 0x009896800000895d */ /* 0x010fea0003900000 */
[----:B------:R-:W4:Y:S02]  /*9c70*/  @!P0 SYNCS.PHASECHK.TRANS64 P0, [R0+URZ], R3 ;  /* 0x00000003000085a7 */ /* 0x000f2400080010ff */
[----:B----4-:R-:W-:Y:S05]  /*9c80*/  @!P0 BRA `(.L_x_163) ;  /* 0xfffffffc00f08947 */ /* 0x010fea000383ffff */
[----:B------:R-:W-:Y:S05]  /*9c90*/  BRA `(.L_x_164) ;  /* 0xffffff9c00ec7947 */ /* 0x000fea000383ffff */
.L_x_70:
[----:B------:R-:W-:-:S07]  /*9ca0*/  MOV R0, UR5 ;  /* 0x0000000500007c02 */ /* 0x000fce0008000f00 */
.L_x_165:
[----:B-1----:R1:W2:Y:S02]  /*9cb0*/  SYNCS.PHASECHK.TRANS64.TRYWAIT P0, [R0+URZ], R3 ;  /* 0x00000003000075a7 */ /* 0x0022a400080011ff */
[----:B--2---:R-:W-:Y:S05]  /*9cc0*/  @!P0 NANOSLEEP.SYNCS 0x989680 ;  /* 0x009896800000895d */ /* 0x004fea0003900000 */
[----:B------:R-:W2:Y:S02]  /*9cd0*/  @!P0 SYNCS.PHASECHK.TRANS64 P0, [R0+URZ], R3 ;  /* 0x00000003000085a7 */ /* 0x000ea400080010ff */
[----:B--2---:R-:W-:Y:S05]  /*9ce0*/  @!P0 BRA `(.L_x_165) ;  /* 0xfffffffc00f08947 */ /* 0x004fea000383ffff */
[----:B------:R-:W-:Y:S05]  /*9cf0*/  BRA `(.L_x_166) ;  /* 0xffffff9c00f87947 */ /* 0x000fea000383ffff */
.L_x_71:
[----:B------:R-:W-:-:S07]  /*9d00*/  MOV R0, UR5 ;  /* 0x0000000500007c02 */ /* 0x000fce0008000f00 */
.L_x_167:
[----:B-1----:R1:W2:Y:S02]  /*9d10*/  SYNCS.PHASECHK.TRANS64.TRYWAIT P0, [R0+URZ], R3 ;  /* 0x00000003000075a7 */ /* 0x0022a400080011ff */
[----:B--2---:R-:W-:Y:S05]  /*9d20*/  @!P0 NANOSLEEP.SYNCS 0x989680 ;  /* 0x009896800000895d */ /* 0x004fea0003900000 */
[----:B------:R-:W2:Y:S02]  /*9d30*/  @!P0 SYNCS.PHASECHK.TRANS64 P0, [R0+URZ], R3 ;  /* 0x00000003000085a7 */ /* 0x000ea400080010ff */
[----:B--2---:R-:W-:Y:S05]  /*9d40*/  @!P0 BRA `(.L_x_167) ;  /* 0xfffffffc00f08947 */ /* 0x004fea000383ffff */
[----:B------:R-:W-:Y:S05]  /*9d50*/  BRA `(.L_x_168) ;  /* 0xffffffa000047947 */ /* 0x000fea000383ffff */
.L_x_72:
[----:B------:R-:W-:-:S07]  /*9d60*/  MOV R0, UR4 ;  /* 0x0000000400007c02 */ /* 0x000fce0008000f00 */
.L_x_169:
[----:B-1----:R1:W2:Y:S02]  /*9d70*/  SYNCS.PHASECHK.TRANS64.TRYWAIT P0, [R0+URZ], R3 ;  /* 0x00000003000075a7 */ /* 0x0022a400080011ff */
[----:B--2---:R-:W-:Y:S05]  /*9d80*/  @!P0 NANOSLEEP.SYNCS 0x989680 ;  /* 0x009896800000895d */ /* 0x004fea0003900000 */
[----:B------:R-:W2:Y:S02]  /*9d90*/  @!P0 SYNCS.PHASECHK.TRANS64 P0, [R0+URZ], R3 ;  /* 0x00000003000085a7 */ /* 0x000ea400080010ff */
[----:B--2---:R-:W-:Y:S05]  /*9da0*/  @!P0 BRA `(.L_x_169) ;  /* 0xfffffffc00f08947 */ /* 0x004fea000383ffff */
[----:B------:R-:W-:Y:S05]  /*9db0*/  BRA `(.L_x_170) ;  /* 0xffffffa000107947 */ /* 0x000fea000383ffff */
.L_x_77:
[----:B--2---:R2:W3:Y:S02]  /*9dc0*/  SYNCS.PHASECHK.TRANS64.TRYWAIT P0, [R12+URZ+0xb0], R9 ;  /* 0x0000b0090c0075a7 */ /* 0x0044e400080011ff */
[----:B---3--:R-:W-:Y:S05]  /*9dd0*/  @!P0 NANOSLEEP.SYNCS 0x989680 ;  /* 0x009896800000895d */ /* 0x008fea0003900000 */
[----:B------:R-:W3:Y:S02]  /*9de0*/  @!P0 SYNCS.PHASECHK.TRANS64 P0, [R12+URZ+0xb0], R9 ;  /* 0x0000b0090c0085a7 */ /* 0x000ee400080010ff */
[----:B---3--:R-:W-:Y:S05]  /*9df0*/  @!P0 BRA `(.L_x_77) ;  /* 0xfffffffc00f08947 */ /* 0x008fea000383ffff */
[----:B------:R-:W-:Y:S05]  /*9e00*/  BRA `(.L_x_171) ;  /* 0xffffffa400307947 */ /* 0x000fea000383ffff */
.L_x_80:
[----:B------:R-:W-:Y:S07]  /*9e10*/  MOV R0, UR21 ;  /* 0x0000001500007c02 */ /* 0x000fee0008000f00 */
.L_x_172:
[----:B--2---:R2:W3:Y:S02]  /*9e20*/  SYNCS.PHASECHK.TRANS64.TRYWAIT P2, [R0+URZ+0xa8], R11 ;  /* 0x0000a80b000075a7 */ /* 0x0044e400080411ff */
[----:B---3--:R-:W-:Y:S05]  /*9e30*/  @!P2 NANOSLEEP.SYNCS 0x989680 ;  /* 0x009896800000a95d */ /* 0x008fea0003900000 */
[----:B------:R-:W3:Y:S02]  /*9e40*/  @!P2 SYNCS.PHASECHK.TRANS64 P2, [R0+URZ+0xa8], R11 ;  /* 0x0000a80b0000a5a7 */ /* 0x000ee400080410ff */
[----:B---3--:R-:W-:Y:S05]  /*9e50*/  @!P2 BRA `(.L_x_172) ;  /* 0xfffffffc00f0a947 */ /* 0x008fea000383ffff */
[----:B------:R-:W-:Y:S05]  /*9e60*/  BRA `(.L_x_79) ;  /* 0xffffffa800987947 */ /* 0x000fea000383ffff */
.L_x_83:
[----:B--2---:R-:W-:Y:S07]  /*9e70*/  MOV R0, UR21 ;  /* 0x0000001500007c02 */ /* 0x004fee0008000f00 */
.L_x_173:
[----:B--2---:R2:W3:Y:S02]  /*9e80*/  SYNCS.PHASECHK.TRANS64.TRYWAIT P0, [R0+URZ+0x80], R9 ;  /* 0x00008009000075a7 */ /* 0x0044e400080011ff */
[----:B---3--:R-:W-:Y:S05]  /*9e90*/  @!P0 NANOSLEEP.SYNCS 0x989680 ;  /* 0x009896800000895d */ /* 0x008fea0003900000 */
[----:B------:R-:W3:Y:S02]  /*9ea0*/  @!P0 SYNCS.PHASECHK.TRANS64 P0, [R0+URZ+0x80], R9 ;  /* 0x00008009000085a7 */ /* 0x000ee400080010ff */
[----:B---3--:R-:W-:Y:S05]  /*9eb0*/  @!P0 BRA `(.L_x_173) ;  /* 0xfffffffc00f08947 */ /* 0x008fea000383ffff */
[----:B------:R-:W-:Y:S05]  /*9ec0*/  BRA `(.L_x_174) ;  /* 0xffffffa800f47947 */ /* 0x000fea000383ffff */
.L_x_84:
[----:B------:R-:W-:Y:S07]  /*9ed0*/  MOV R0, UR21 ;  /* 0x0000001500007c02 */ /* 0x000fee0008000f00 */
.L_x_175:
[----:B--2---:R2:W3:Y:S02]  /*9ee0*/  SYNCS.PHASECHK.TRANS64.TRYWAIT P0, [R0+URZ+0x88], R9 ;  /* 0x00008809000075a7 */ /* 0x0044e400080011ff */
[----:B---3--:R-:W-:Y:S05]  /*9ef0*/  @!P0 NANOSLEEP.SYNCS 0x989680 ;  /* 0x009896800000895d */ /* 0x008fea0003900000 */
[----:B------:R-:W3:Y:S02]  /*9f00*/  @!P0 SYNCS.PHASECHK.TRANS64 P0, [R0+URZ+0x88], R9 ;  /* 0x00008809000085a7 */ /* 0x000ee400080010ff */
[----:B---3--:R-:W-:Y:S05]  /*9f10*/  @!P0 BRA `(.L_x_175) ;  /* 0xfffffffc00f08947 */ /* 0x008fea000383ffff */
[----:B------:R-:W-:Y:S05]  /*9f20*/  BRA `(.L_x_176) ;  /* 0xffffffac00307947 */ /* 0x000fea000383ffff */
.L_x_85:
[----:B------:R-:W-:Y:S07]  /*9f30*/  MOV R0, UR21 ;  /* 0x0000001500007c02 */ /* 0x000fee0008000f00 */
.L_x_177:
[----:B--2---:R2:W3:Y:S02]  /*9f40*/  SYNCS.PHASECHK.TRANS64.TRYWAIT P0, [R0+URZ+0x90], R9 ;  /* 0x00009009000075a7 */ /* 0x0044e400080011ff */
[----:B---3--:R-:W-:Y:S05]  /*9f50*/  @!P0 NANOSLEEP.SYNCS 0x989680 ;  /* 0x009896800000895d */ /* 0x008fea0003900000 */
[----:B------:R-:W3:Y:S02]  /*9f60*/  @!P0 SYNCS.PHASECHK.TRANS64 P0, [R0+URZ+0x90], R9 ;  /* 0x00009009000085a7 */ /* 0x000ee400080010ff */
[----:B---3--:R-:W-:Y:S05]  /*9f70*/  @!P0 BRA `(.L_x_177) ;  /* 0xfffffffc00f08947 */ /* 0x008fea000383ffff */
[----:B------:R-:W-:Y:S05]  /*9f80*/  BRA `(.L_x_178) ;  /* 0xffffffac00787947 */ /* 0x000fea000383ffff */
.L_x_86:
[----:B------:R-:W-:Y:S07]  /*9f90*/  MOV R0, UR21 ;  /* 0x0000001500007c02 */ /* 0x000fee0008000f00 */
.L_x_179:
[----:B--2---:R2:W3:Y:S02]  /*9fa0*/  SYNCS.PHASECHK.TRANS64.TRYWAIT P0, [R0+URZ+0x98], R9 ;  /* 0x00009809000075a7 */ /* 0x0044e400080011ff */
[----:B---3--:R-:W-:Y:S05]  /*9fb0*/  @!P0 NANOSLEEP.SYNCS 0x989680 ;  /* 0x009896800000895d */ /* 0x008fea0003900000 */
[----:B------:R-:W3:Y:S02]  /*9fc0*/  @!P0 SYNCS.PHASECHK.TRANS64 P0, [R0+URZ+0x98], R9 ;  /* 0x00009809000085a7 */ /* 0x000ee400080010ff */
[----:B---3--:R-:W-:Y:S05]  /*9fd0*/  @!P0 BRA `(.L_x_179) ;  /* 0xfffffffc00f08947 */ /* 0x008fea000383ffff */
[----:B------:R-:W-:Y:S05]  /*9fe0*/  BRA `(.L_x_180) ;  /* 0xffffffac00bc7947 */ /* 0x000fea000383ffff */
.L_x_88:
[----:B------:R-:W-:-:S07]  /*9ff0*/  MOV R0, UR21 ;  /* 0x0000001500007c02 */ /* 0x000fce0008000f00 */
.L_x_181:
[----:B---3--:R3:W4:Y:S02]  /*a000*/  SYNCS.PHASECHK.TRANS64.TRYWAIT P0, [R0+URZ+0x80], R3 ;  /* 0x00008003000075a7 */ /* 0x00872400080011ff */
[----:B----4-:R-:W-:Y:S05]  /*a010*/  @!P0 NANOSLEEP.SYNCS 0x989680 ;  /* 0x009896800000895d */ /* 0x010fea0003900000 */
[----:B------:R-:W4:Y:S02]  /*a020*/  @!P0 SYNCS.PHASECHK.TRANS64 P0, [R0+URZ+0x80], R3 ;  /* 0x00008003000085a7 */ /* 0x000f2400080010ff */
[----:B----4-:R-:W-:Y:S05]  /*a030*/  @!P0 BRA `(.L_x_181) ;  /* 0xfffffffc00f08947 */ /* 0x010fea000383ffff */
[----:B------:R-:W-:Y:S05]  /*a040*/  BRA `(.L_x_182) ;  /* 0xffffffb000307947 */ /* 0x000fea000383ffff */
.L_x_89:
[----:B---3--:R-:W-:-:S07]  /*a050*/  MOV R0, UR21 ;  /* 0x0000001500007c02 */ /* 0x008fce0008000f00 */
.L_x_183:
[----:B---3--:R3:W4:Y:S02]  /*a060*/  SYNCS.PHASECHK.TRANS64.TRYWAIT P0, [R0+URZ+0x88], R3 ;  /* 0x00008803000075a7 */ /* 0x00872400080011ff */
[----:B----4-:R-:W-:Y:S05]  /*a070*/  @!P0 NANOSLEEP.SYNCS 0x989680 ;  /* 0x009896800000895d */ /* 0x010fea0003900000 */
[----:B------:R-:W4:Y:S02]  /*a080*/  @!P0 SYNCS.PHASECHK.TRANS64 P0, [R0+URZ+0x88], R3 ;  /* 0x00008803000085a7 */ /* 0x000f2400080010ff */
[----:B----4-:R-:W-:Y:S05]  /*a090*/  @!P0 BRA `(.L_x_183) ;  /* 0xfffffffc00f08947 */ /* 0x010fea000383ffff */
[----:B------:R-:W-:Y:S05]  /*a0a0*/  BRA `(.L_x_184) ;  /* 0xffffffb000207947 */ /* 0x000fea000383ffff */
.L_x_90:
[----:B---3--:R-:W-:-:S07]  /*a0b0*/  MOV R0, UR21 ;  /* 0x0000001500007c02 */ /* 0x008fce0008000f00 */
.L_x_185:
[----:B---3--:R3:W4:Y:S02]  /*a0c0*/  SYNCS.PHASECHK.TRANS64.TRYWAIT P0, [R0+URZ+0x90], R3 ;  /* 0x00009003000075a7 */ /* 0x00872400080011ff */
[----:B----4-:R-:W-:Y:S05]  /*a0d0*/  @!P0 NANOSLEEP.SYNCS 0x989680 ;  /* 0x009896800000895d */ /* 0x010fea0003900000 */
[----:B------:R-:W4:Y:S02]  /*a0e0*/  @!P0 SYNCS.PHASECHK.TRANS64 P0, [R0+URZ+0x90], R3 ;  /* 0x00009003000085a7 */ /* 0x000f2400080010ff */
[----:B----4-:R-:W-:Y:S05]  /*a0f0*/  @!P0 BRA `(.L_x_185) ;  /* 0xfffffffc00f08947 */ /* 0x010fea000383ffff */
[----:B------:R-:W-:Y:S05]  /*a100*/  BRA `(.L_x_186) ;  /* 0xffffffb000107947 */ /* 0x000fea000383ffff */
.L_x_92:
[----:B-1----:R1:W2:Y:S02]  /*a110*/  SYNCS.PHASECHK.TRANS64.TRYWAIT P0, [R3+URZ+0xb0], R0 ;  /* 0x0000b000030075a7 */ /* 0x0022a400080011ff */
[----:B--2---:R-:W-:Y:S05]  /*a120*/  @!P0 NANOSLEEP.SYNCS 0x989680 ;  /* 0x009896800000895d */ /* 0x004fea0003900000 */
[----:B------:R-:W2:Y:S02]  /*a130*/  @!P0 SYNCS.PHASECHK.TRANS64 P0, [R3+URZ+0xb0], R0 ;  /* 0x0000b000030085a7 */ /* 0x000ea400080010ff */
[----:B--2---:R-:W-:Y:S05]  /*a140*/  @!P0 BRA `(.L_x_92) ;  /* 0xfffffffc00f08947 */ /* 0x004fea000383ffff */
[----:B------:R-:W-:Y:S05]  /*a150*/  BRA `(.L_x_187) ;  /* 0xffffffb000d07947 */ /* 0x000fea000383ffff */
.L_x_103:
[----:B-1----:R-:W-:Y:S04]  /*a160*/  MOV R2, UR44 ;  /* 0x0000002c00027c02 */ /* 0x002fe80008000f00 */
[----:B------:R1:W2:Y:S03]  /*a170*/  SYNCS.PHASECHK.TRANS64.TRYWAIT P1, [R2+URZ+0x60], R3 ;  /* 0x00006003020075a7 */ /* 0x0002a600080211ff */
[----:B--2---:R-:W-:Y:S05]  /*a180*/  @!P1 NANOSLEEP.SYNCS 0x989680 ;  /* 0x009896800000995d */ /* 0x004fea0003900000 */
[----:B------:R-:W2:Y:S02]  /*a190*/  @!P1 SYNCS.PHASECHK.TRANS64 P1, [R2+URZ+0x60], R3 ;  /* 0x00006003020095a7 */ /* 0x000ea400080210ff */
[----:B--2---:R-:W-:Y:S05]  /*a1a0*/  @!P1 BRA `(.L_x_103) ;  /* 0xfffffffc00ec9947 */ /* 0x004fea000383ffff */
[----:B------:R-:W-:Y:S05]  /*a1b0*/  BRA `(.L_x_102) ;  /* 0xffffffc000407947 */ /* 0x000fea000383ffff */
.L_x_105:
[----:B-1----:R1:W4:Y:S02]  /*a1c0*/  SYNCS.PHASECHK.TRANS64.TRYWAIT P0, [R99+URZ+0xd0], R0 ;  /* 0x0000d000630075a7 */ /* 0x00232400080011ff */
[----:B----4-:R-:W-:Y:S05]  /*a1d0*/  @!P0 NANOSLEEP.SYNCS 0x989680 ;  /* 0x009896800000895d */ /* 0x010fea0003900000 */
[----:B------:R-:W4:Y:S02]  /*a1e0*/  @!P0 SYNCS.PHASECHK.TRANS64 P0, [R99+URZ+0xd0], R0 ;  /* 0x0000d000630085a7 */ /* 0x000f2400080010ff */
[----:B----4-:R-:W-:Y:S05]  /*a1f0*/  @!P0 BRA `(.L_x_105) ;  /* 0xfffffffc00f08947 */ /* 0x010fea000383ffff */
[----:B------:R-:W-:Y:S05]  /*a200*/  BRA `(.L_x_104) ;  /* 0xffffffc000687947 */ /* 0x000fea000383ffff */
.L_x_114:
[----:B---3--:R3:W4:Y:S02]  /*a210*/  SYNCS.PHASECHK.TRANS64.TRYWAIT P0, [R3+URZ+0x60], R0 ;  /* 0x00006000030075a7 */ /* 0x00872400080011ff */
[----:B----4-:R-:W-:Y:S05]  /*a220*/  @!P0 NANOSLEEP.SYNCS 0x989680 ;  /* 0x009896800000895d */ /* 0x010fea0003900000 */
[----:B------:R-:W4:Y:S02]  /*a230*/  @!P0 SYNCS.PHASECHK.TRANS64 P0, [R3+URZ+0x60], R0 ;  /* 0x00006000030085a7 */ /* 0x000f2400080010ff */
[----:B----4-:R-:W-:Y:S05]  /*a240*/  @!P0 BRA `(.L_x_114) ;  /* 0xfffffffc00f08947 */ /* 0x010fea000383ffff */
[----:B------:R-:W-:Y:S05]  /*a250*/  BRA `(.L_x_113) ;  /* 0xffffffcc00447947 */ /* 0x000fea000383ffff */
.L_x_122:
[----:B---3--:R3:W4:Y:S02]  /*a260*/  SYNCS.PHASECHK.TRANS64.TRYWAIT P0, [R62+URZ+0x60], R5 ;  /* 0x000060053e0075a7 */ /* 0x00872400080011ff */
[----:B----4-:R-:W-:Y:S05]  /*a270*/  @!P0 NANOSLEEP.SYNCS 0x989680 ;  /* 0x009896800000895d */ /* 0x010fea0003900000 */
[----:B------:R-:W4:Y:S02]  /*a280*/  @!P0 SYNCS.PHASECHK.TRANS64 P0, [R62+URZ+0x60], R5 ;  /* 0x000060053e0085a7 */ /* 0x000f2400080010ff */
[----:B----4-:R-:W-:Y:S05]  /*a290*/  @!P0 BRA `(.L_x_122) ;  /* 0xfffffffc00f08947 */ /* 0x010fea000383ffff */
[----:B------:R-:W-:Y:S05]  /*a2a0*/  BRA `(.L_x_121) ;  /* 0xffffffd800487947 */ /* 0x000fea000383ffff */
.L_x_130:
[----:B---3--:R3:W4:Y:S02]  /*a2b0*/  SYNCS.PHASECHK.TRANS64.TRYWAIT P0, [R62+URZ+0x60], R5 ;  /* 0x000060053e0075a7 */ /* 0x00872400080011ff */
[----:B----4-:R-:W-:Y:S05]  /*a2c0*/  @!P0 NANOSLEEP.SYNCS 0x989680 ;  /* 0x009896800000895d */ /* 0x010fea0003900000 */
[----:B------:R-:W4:Y:S02]  /*a2d0*/  @!P0 SYNCS.PHASECHK.TRANS64 P0, [R62+URZ+0x60], R5 ;  /* 0x000060053e0085a7 */ /* 0x000f2400080010ff */
[----:B----4-:R-:W-:Y:S05]  /*a2e0*/  @!P0 BRA `(.L_x_130) ;  /* 0xfffffffc00f08947 */ /* 0x010fea000383ffff */
[----:B------:R-:W-:Y:S05]  /*a2f0*/  BRA `(.L_x_129) ;  /* 0xffffffe4004c7947 */ /* 0x000fea000383ffff */
        .weak           $__internal_0_$__cuda_sm10x_tcgen05_guardrail_trap_col_being_dealloced_not_returned_by_alloc
        .type           $__internal_0_$__cuda_sm10x_tcgen05_guardrail_trap_col_being_dealloced_not_returned_by_alloc,@function
        .size           $__internal_0_$__cuda_sm10x_tcgen05_guardrail_trap_col_being_dealloced_not_returned_by_alloc,($__internal_1_$__cuda_sm10x_tcgen05_guardrail_trap_phase_invalid_during_alloc - $__internal_0_$__cuda_sm10x_tcgen05_guardrail_trap_col_being_dealloced_not_returned_by_alloc)
$__internal_0_$__cuda_sm10x_tcgen05_guardrail_trap_col_being_dealloced_not_returned_by_alloc:
[----:B------:R-:W-:Y:S05]  /*a300*/  BPT.TRAP 0x1 ;  /* 0x000000040000795c */ /* 0x000fea0000300000 */
[----:B------:R-:W-:-:S04]  /*a310*/  HFMA2 R3, -RZ, RZ, 0, 0 ;  /* 0x00000000ff037431 */ /* 0x000fc800000001ff */
[----:B------:R-:W-:Y:S05]  /*a320*/  RET.REL.NODEC R2 `(_ZN7cutlass13device_kernelINS_4gemm6kernel13GemmUniversalIN4cute5tupleIJiiiiEEENS1_10collective13CollectiveMmaINS1_35MainloopSm100TmaUmmaWarpSpecializedILi6ELi2ELi4ENS5_IJNS4_1CILi1EEENSA_ILi8EEESB_EEEEENS5_IJNSA_ILi128EEESF_NSA_ILi64EEEEEENS_6half_tENS5_IJlSB_lEEESI_SJ_NS4_8TiledMMAINS4_8MMA_AtomIJNS4_20SM100_MMA_F16BF16_SSISI_SI_fLi128ELi128ELNS4_4UMMA5MajorE0ELSO_0ELNSN_7ScaleInE0ELSP_0EEEEEENS4_6LayoutINS5_IJSB_SB_SB_EEENS5_IJNSA_ILi0EEESU_SU_EEEEENS5_IJNS4_10UnderscoreESX_SX_EEEEENS4_23SM90_TMA_LOAD_MULTICASTENS4_14ComposedLayoutINS4_7SwizzleILi3ELi4ELi3EEENS4_18smem_ptr_flag_bitsILi16EEENSS_INS5_IJSC_SG_EEENS5_IJSG_SB_EEEEEEEvNS4_8identityENS4_13SM90_TMA_LOADES19_vS1A_EENS_8epilogue10collective18CollectiveEpilogueINS1D_23Sm100TmaWarpSpecializedILi4ELi2ELi32ELb1ELb0EEEJSH_NS5_IJNSS_ISF_SB_EENSS_INSA_ILi32EEESB_EEEEESI_SJ_SI_SJ_NS1D_6fusion15FusionCallbacksIS1H_NS1M_17LinearCombinationISI_fSI_fLNS_15FloatRoundStyleE2EEESH_S1L_JEEENS4_5SM1004TMEM4LOAD26SM100_TMEM_LOAD_32dp32b32xES1B_NS11_INS12_ILi2ELi4ELi3EEES15_NSS_INS5_IJSC_S1J_EEENS5_IJS1J_SB_EEEEEEENS4_39AutoVectorizingCopyWithAssumedAlignmentILi128EEENS4_14SM90_TMA_STOREES20_S22_S22_EEEvvEEEEvNT_6ParamsE) ;  /* 0xffffff5c02347950 */ /* 0x000fea0003c3ffff */
        .weak           $__internal_1_$__cuda_sm10x_tcgen05_guardrail_trap_phase_invalid_during_alloc
        .type           $__internal_1_$__cuda_sm10x_tcgen05_guardrail_trap_phase_invalid_during_alloc,@function
        .size           $__internal_1_$__cuda_sm10x_tcgen05_guardrail_trap_phase_invalid_during_alloc,($__internal_2_$__cuda_sm10x_tcgen05_guardrail_trap_unallocated_columns_being_dealloced - $__internal_1_$__cuda_sm10x_tcgen05_guardrail_trap_phase_invalid_during_alloc)
$__internal_1_$__cuda_sm10x_tcgen05_guardrail_trap_phase_invalid_during_alloc:
[----:B------:R-:W-:Y:S05]  /*a330*/  BPT.TRAP 0x1 ;  /* 0x000000040000795c */ /* 0x000fea0000300000 */
[----:B------:R-:W-:-:S04]  /*a340*/  MOV R5, 0x0 ;  /* 0x0000000000057802 */ /* 0x000fc80000000f00 */
[----:B------:R-:W-:Y:S05]  /*a350*/  RET.REL.NODEC R4 `(_ZN7cutlass13device_kernelINS_4gemm6kernel13GemmUniversalIN4cute5tupleIJiiiiEEENS1_10collective13CollectiveMmaINS1_35MainloopSm100TmaUmmaWarpSpecializedILi6ELi2ELi4ENS5_IJNS4_1CILi1EEENSA_ILi8EEESB_EEEEENS5_IJNSA_ILi128EEESF_NSA_ILi64EEEEEENS_6half_tENS5_IJlSB_lEEESI_SJ_NS4_8TiledMMAINS4_8MMA_AtomIJNS4_20SM100_MMA_F16BF16_SSISI_SI_fLi128ELi128ELNS4_4UMMA5MajorE0ELSO_0ELNSN_7ScaleInE0ELSP_0EEEEEENS4_6LayoutINS5_IJSB_SB_SB_EEENS5_IJNSA_ILi0EEESU_SU_EEEEENS5_IJNS4_10UnderscoreESX_SX_EEEEENS4_23SM90_TMA_LOAD_MULTICASTENS4_14ComposedLayoutINS4_7SwizzleILi3ELi4ELi3EEENS4_18smem_ptr_flag_bitsILi16EEENSS_INS5_IJSC_SG_EEENS5_IJSG_SB_EEEEEEEvNS4_8identityENS4_13SM90_TMA_LOADES19_vS1A_EENS_8epilogue10collective18CollectiveEpilogueINS1D_23Sm100TmaWarpSpecializedILi4ELi2ELi32ELb1ELb0EEEJSH_NS5_IJNSS_ISF_SB_EENSS_INSA_ILi32EEESB_EEEEESI_SJ_SI_SJ_NS1D_6fusion15FusionCallbacksIS1H_NS1M_17LinearCombinationISI_fSI_fLNS_15FloatRoundStyleE2EEESH_S1L_JEEENS4_5SM1004TMEM4LOAD26SM100_TMEM_LOAD_32dp32b32xES1B_NS11_INS12_ILi2ELi4ELi3EEES15_NSS_INS5_IJSC_S1J_EEENS5_IJS1J_SB_EEEEEEENS4_39AutoVectorizingCopyWithAssumedAlignmentILi128EEENS4_14SM90_TMA_STOREES20_S22_S22_EEEvvEEEEvNT_6ParamsE) ;  /* 0xffffff5c04287950 */ /* 0x000fea0003c3ffff */
        .weak           $__internal_2_$__cuda_sm10x_tcgen05_guardrail_trap_unallocated_columns_being_dealloced
        .type           $__internal_2_$__cuda_sm10x_tcgen05_guardrail_trap_unallocated_columns_being_dealloced,@function
        .size           $__internal_2_$__cuda_sm10x_tcgen05_guardrail_trap_unallocated_columns_being_dealloced,(.L_x_189 - $__internal_2_$__cuda_sm10x_tcgen05_guardrail_trap_unallocated_columns_being_dealloced)
$__internal_2_$__cuda_sm10x_tcgen05_guardrail_trap_unallocated_columns_being_dealloced:
[----:B------:R-:W-:Y:S05]  /*a360*/  BPT.TRAP 0x1 ;  /* 0x000000040000795c */ /* 0x000fea0000300000 */
[----:B------:R-:W-:-:S04]  /*a370*/  HFMA2 R3, -RZ, RZ, 0, 0 ;  /* 0x00000000ff037431 */ /* 0x000fc800000001ff */
[----:B------:R-:W-:Y:S05]  /*a380*/  RET.REL.NODEC R2 `(_ZN7cutlass13device_kernelINS_4gemm6kernel13GemmUniversalIN4cute5tupleIJiiiiEEENS1_10collective13CollectiveMmaINS1_35MainloopSm100TmaUmmaWarpSpecializedILi6ELi2ELi4ENS5_IJNS4_1CILi1EEENSA_ILi8EEESB_EEEEENS5_IJNSA_ILi128EEESF_NSA_ILi64EEEEEENS_6half_tENS5_IJlSB_lEEESI_SJ_NS4_8TiledMMAINS4_8MMA_AtomIJNS4_20SM100_MMA_F16BF16_SSISI_SI_fLi128ELi128ELNS4_4UMMA5MajorE0ELSO_0ELNSN_7ScaleInE0ELSP_0EEEEEENS4_6LayoutINS5_IJSB_SB_SB_EEENS5_IJNSA_ILi0EEESU_SU_EEEEENS5_IJNS4_10UnderscoreESX_SX_EEEEENS4_23SM90_TMA_LOAD_MULTICASTENS4_14ComposedLayoutINS4_7SwizzleILi3ELi4ELi3EEENS4_18smem_ptr_flag_bitsILi16EEENSS_INS5_IJSC_SG_EEENS5_IJSG_SB_EEEEEEEvNS4_8identityENS4_13SM90_TMA_LOADES19_vS1A_EENS_8epilogue10collective18CollectiveEpilogueINS1D_23Sm100TmaWarpSpecializedILi4ELi2ELi32ELb1ELb0EEEJSH_NS5_IJNSS_ISF_SB_EENSS_INSA_ILi32EEESB_EEEEESI_SJ_SI_SJ_NS1D_6fusion15FusionCallbacksIS1H_NS1M_17LinearCombinationISI_fSI_fLNS_15FloatRoundStyleE2EEESH_S1L_JEEENS4_5SM1004TMEM4LOAD26SM100_TMEM_LOAD_32dp32b32xES1B_NS11_INS12_ILi2ELi4ELi3EEES15_NSS_INS5_IJSC_S1J_EEENS5_IJS1J_SB_EEEEEEENS4_39AutoVectorizingCopyWithAssumedAlignmentILi128EEENS4_14SM90_TMA_STOREES20_S22_S22_EEEvvEEEEvNT_6ParamsE) ;  /* 0xffffff5c021c7950 */ /* 0x000fea0003c3ffff */
.L_x_188:
[----:B------:R-:W-:-:S00]  /*a390*/  BRA `(.L_x_188) ;  /* 0xfffffffc00fc7947 */ /* 0x000fc0000383ffff */
[----:B------:R-:W-:-:S00]  /*a3a0*/  NOP ;  /* 0x0000000000007918 */ /* 0x000fc00000000000 */
        /* <DEDUP_REMOVED lines=13> */
.L_x_189:


//--------------------- .nv.global.init           --------------------------
	.section	.nv.global.init,"aw",@progbits
.nv.global.init:
	.type		$str$27,@object
	.size		$str$27,($str$28 - $str$27)
$str$27:
        /*0000*/ 	.byte	0x28, 0x61, 0x64, 0x64, 0x72, 0x65, 0x73, 0x73, 0x20, 0x26, 0x20, 0x6d, 0x61, 0x73, 0x6b, 0x29
        /*0010*/ 	.byte	0x20, 0x3d, 0x3d, 0x20, 0x30, 0x00
	.type		$str$28,@object
	.size		$str$28,($str$26 - $str$28)
$str$28:
        /*0016*/ 	.byte	0x2f, 0x74, 0x6d, 0x70, 0x2f, 0x63, 0x75, 0x74, 0x6c, 0x61, 0x73, 0x73, 0x5f, 0x73, 0x77, 0x65
        /*0026*/ 	.byte	0x65, 0x70, 0x5f, 0x73, 0x72, 0x63, 0x2f, 0x69, 0x6e, 0x63, 0x6c, 0x75, 0x64, 0x65, 0x2f, 0x63
        /*0036*/ 	.byte	0x75, 0x74, 0x65, 0x2f, 0x70, 0x6f, 0x69, 0x6e, 0x74, 0x65, 0x72, 0x5f, 0x66, 0x6c, 0x61, 0x67
        /*0046*/ 	.byte	0x67, 0x65, 0x64, 0x2e, 0x68, 0x70, 0x70, 0x00
	.type		$str$26,@object
	.size		$str$26,($str$25 - $str$26)
$str$26:
        /*004e*/ 	.byte	0x2f, 0x74, 0x6d, 0x70, 0x2f, 0x63, 0x75, 0x74, 0x6c, 0x61, 0x73, 0x73, 0x5f, 0x73, 0x77, 0x65
        /*005e*/ 	.byte	0x65, 0x70, 0x5f, 0x73, 0x72, 0x63, 0x2f, 0x69, 0x6e, 0x63, 0x6c, 0x75, 0x64, 0x65, 0x2f, 0x63
        /*006e*/ 	.byte	0x75, 0x74, 0x65, 0x2f, 0x61, 0x74, 0x6f, 0x6d, 0x2f, 0x63, 0x6f, 0x70, 0x79, 0x5f, 0x74, 0x72
        /*007e*/ 	.byte	0x61, 0x69, 0x74, 0x73, 0x5f, 0x73, 0x6d, 0x31, 0x30, 0x30, 0x2e, 0x68, 0x70, 0x70, 0x00
	.type		$str$25,@object
	.size		$str$25,(__unnamed_1 - $str$25)
$str$25:
        /*008d*/ 	.byte	0x28, 0x28, 0x75, 0x69, 0x6e, 0x74, 0x33, 0x32, 0x5f, 0x74, 0x28, 0x74, 0x68, 0x72, 0x65, 0x61
        /*009d*/ 	.byte	0x64, 0x49, 0x64, 0x78, 0x2e, 0x78, 0x29, 0x20, 0x2f, 0x20, 0x33, 0x32, 0x29, 0x20, 0x25, 0x20
        /*00ad*/ 	.byte	0x34, 0x29, 0x20, 0x3d, 0x3d, 0x20, 0x28, 0x28, 0x28, 0x74, 0x6d, 0x65, 0x6d, 0x5f, 0x61, 0x64
        /*00bd*/ 	.byte	0x64, 0x72, 0x20, 0x3e, 0x3e, 0x20, 0x31, 0x36, 0x29, 0x20, 0x2f, 0x20, 0x33, 0x32, 0x29, 0x20
        /*00cd*/ 	.byte	0x25, 0x20, 0x34, 0x29, 0x00
	.type		__unnamed_1,@object
	.size		__unnamed_1,(__unnamed_2 - __unnamed_1)
__unnamed_1:
        /*00d2*/ 	.byte	0x61, 0x75, 0x74, 0x6f, 0x20, 0x63, 0x75, 0x74, 0x65, 0x3a, 0x3a, 0x61, 0x73, 0x5f, 0x70, 0x6f
        /* <DEDUP_REMOVED lines=24> */
        /*0262*/ 	.byte	0x3e, 0x3e, 0x3e, 0x3e, 0x5d, 0x00
	.type		__unnamed_2,@object
	.size		__unnamed_2,(.L_2 - __unnamed_2)
__unnamed_2:
        /* <DEDUP_REMOVED lines=42> */
        /*0508*/ 	.byte	0x3e, 0x3e, 0x5d, 0x00
.L_2:


//--------------------- .nv.shared._ZN7cutlass13device_kernelINS_4gemm6kernel13GemmUniversalIN4cute5tupleIJiiiiEEENS1_10collective13CollectiveMmaINS1_35MainloopSm100TmaUmmaWarpSpecializedILi6ELi2ELi4ENS5_IJNS4_1CILi1EEENSA_ILi8EEESB_EEEEENS5_IJNSA_ILi128EEESF_NSA_ILi64EEEEEENS_6half_tENS5_IJlSB_lEEESI_SJ_NS4_8TiledMMAINS4_8MMA_AtomIJNS4_20SM100_MMA_F16BF16_SSISI_SI_fLi128ELi128ELNS4_4UMMA5MajorE0ELSO_0ELNSN_7ScaleInE0ELSP_0EEEEEENS4_6LayoutINS5_IJSB_SB_SB_EEENS5_IJNSA_ILi0EEESU_SU_EEEEENS5_IJNS4_10UnderscoreESX_SX_EEEEENS4_23SM90_TMA_LOAD_MULTICASTENS4_14ComposedLayoutINS4_7SwizzleILi3ELi4ELi3EEENS4_18smem_ptr_flag_bitsILi16EEENSS_INS5_IJSC_SG_EEENS5_IJSG_SB_EEEEEEEvNS4_8identityENS4_13SM90_TMA_LOADES19_vS1A_EENS_8epilogue10collective18CollectiveEpilogueINS1D_23Sm100TmaWarpSpecializedILi4ELi2ELi32ELb1ELb0EEEJSH_NS5_IJNSS_ISF_SB_EENSS_INSA_ILi32EEESB_EEEEESI_SJ_SI_SJ_NS1D_6fusion15FusionCallbacksIS1H_NS1M_17LinearCombinationISI_fSI_fLNS_15FloatRoundStyleE2EEESH_S1L_JEEENS4_5SM1004TMEM4LOAD26SM100_TMEM_LOAD_32dp32b32xES1B_NS11_INS12_ILi2ELi4ELi3EEES15_NSS_INS5_IJSC_S1J_EEENS5_IJS1J_SB_EEEEEEENS4_39AutoVectorizingCopyWithAssumedAlignmentILi128EEENS4_14SM90_TMA_STOREES20_S22_S22_EEEvvEEEEvNT_6ParamsE --------------------------
	.section	.nv.shared._ZN7cutlass13device_kernelINS_4gemm6kernel13GemmUniversalIN4cute5tupleIJiiiiEEENS1_10collective13CollectiveMmaINS1_35MainloopSm100TmaUmmaWarpSpecializedILi6ELi2ELi4ENS5_IJNS4_1CILi1EEENSA_ILi8EEESB_EEEEENS5_IJNSA_ILi128EEESF_NSA_ILi64EEEEEENS_6half_tENS5_IJlSB_lEEESI_SJ_NS4_8TiledMMAINS4_8MMA_AtomIJNS4_20SM100_MMA_F16BF16_SSISI_SI_fLi128ELi128ELNS4_4UMMA5MajorE0ELSO_0ELNSN_7ScaleInE0ELSP_0EEEEEENS4_6LayoutINS5_IJSB_SB_SB_EEENS5_IJNSA_ILi0EEESU_SU_EEEEENS5_IJNS4_10UnderscoreESX_SX_EEEEENS4_23SM90_TMA_LOAD_MULTICASTENS4_14ComposedLayoutINS4_7SwizzleILi3ELi4ELi3EEENS4_18smem_ptr_flag_bitsILi16EEENSS_INS5_IJSC_SG_EEENS5_IJSG_SB_EEEEEEEvNS4_8identityENS4_13SM90_TMA_LOADES19_vS1A_EENS_8epilogue10collective18CollectiveEpilogueINS1D_23Sm100TmaWarpSpecializedILi4ELi2ELi32ELb1ELb0EEEJSH_NS5_IJNSS_ISF_SB_EENSS_INSA_ILi32EEESB_EEEEESI_SJ_SI_SJ_NS1D_6fusion15FusionCallbacksIS1H_NS1M_17LinearCombinationISI_fSI_fLNS_15FloatRoundStyleE2EEESH_S1L_JEEENS4_5SM1004TMEM4LOAD26SM100_TMEM_LOAD_32dp32b32xES1B_NS11_INS12_ILi2ELi4ELi3EEES15_NSS_INS5_IJSC_S1J_EEENS5_IJS1J_SB_EEEEEEENS4_39AutoVectorizingCopyWithAssumedAlignmentILi128EEENS4_14SM90_TMA_STOREES20_S22_S22_EEEvvEEEEvNT_6ParamsE,"aw",@nobits
	.sectionflags	@""
	.align	16
	.zero		1024


//--------------------- .nv.shared.reserved.0     --------------------------
	.section	.nv.shared.reserved.0,"aw",@nobits
	.weak		__nv_reservedSMEM_offset_0_alias
	.size		__nv_reservedSMEM_offset_0_alias, 0, 64
	.other		__nv_reservedSMEM_offset_0_alias,@"STO_CUDA_RESERVED_SHARED STV_DEFAULT"
__nv_reservedSMEM_offset_0_alias:
	.zero		0
.nv.shared.reserved.0:
	.zero		64
	.weak		__nv_reservedSMEM_tcgen05_partition
	.type		__nv_reservedSMEM_tcgen05_partition,@object
	.size		__nv_reservedSMEM_tcgen05_partition,(.L_0 - __nv_reservedSMEM_tcgen05_partition)
__nv_reservedSMEM_tcgen05_partition:
	.zero		32
.L_0:


//--------------------- .nv.global                --------------------------
	.section	.nv.global,"aw",@nobits
.nv.global:
	.type		_ZN40_INTERNAL_ae38802d_4_k_cu_60b84684_361374cute1_E,@object
	.size		_ZN40_INTERNAL_ae38802d_4_k_cu_60b84684_361374cute1_E,(_ZN40_INTERNAL_ae38802d_4_k_cu_60b84684_361374cuda3std3__45__cpo6cbeginE - _ZN40_INTERNAL_ae38802d_4_k_cu_60b84684_361374cute1_E)
_ZN40_INTERNAL_ae38802d_4_k_cu_60b84684_361374cute1_E:
	.zero		1
	.type		_ZN40_INTERNAL_ae38802d_4_k_cu_60b84684_361374cuda3std3__45__cpo6cbeginE,@object
	.size		_ZN40_INTERNAL_ae38802d_4_k_cu_60b84684_361374cuda3std3__45__cpo6cbeginE,(_ZN40_INTERNAL_ae38802d_4_k_cu_60b84684_361374cuda3std3__48in_placeE - _ZN40_INTERNAL_ae38802d_4_k_cu_60b84684_361374cuda3std3__45__cpo6cbeginE)
_ZN40_INTERNAL_ae38802d_4_k_cu_60b84684_361374cuda3std3__45__cpo6cbeginE:
	.zero		1
	.type		_ZN40_INTERNAL_ae38802d_4_k_cu_60b84684_361374cuda3std3__48in_placeE,@object
	.size		_ZN40_INTERNAL_ae38802d_4_k_cu_60b84684_361374cuda3std3__48in_placeE,(_ZN40_INTERNAL_ae38802d_4_k_cu_60b84684_361374cuda3std6ranges3__45__cpo9iter_moveE - _ZN40_INTERNAL_ae38802d_4_k_cu_60b84684_361374cuda3std3__48in_placeE)
_ZN40_INTERNAL_ae38802d_4_k_cu_60b84684_361374cuda3std3__48in_placeE:
	.zero		1
	.type		_ZN40_INTERNAL_ae38802d_4_k_cu_60b84684_361374cuda3std6ranges3__45__cpo9iter_moveE,@object
	.size		_ZN40_INTERNAL_ae38802d_4_k_cu_60b84684_361374cuda3std6ranges3__45__cpo9iter_moveE,(_ZN40_INTERNAL_ae38802d_4_k_cu_60b84684_361374cuda3std3__45__cpo5beginE - _ZN40_INTERNAL_ae38802d_4_k_cu_60b84684_361374cuda3std6ranges3__45__cpo9iter_moveE)
_ZN40_INTERNAL_ae38802d_4_k_cu_60b84684_361374cuda3std6ranges3__45__cpo9iter_moveE:
	.zero		1
	.type		_ZN40_INTERNAL_ae38802d_4_k_cu_60b84684_361374cuda3std3__45__cpo5beginE,@object
	.size		_ZN40_INTERNAL_ae38802d_4_k_cu_60b84684_361374cuda3std3__45__cpo5beginE,(_ZN40_INTERNAL_ae38802d_4_k_cu_60b84684_361374cuda3std3__442_GLOBAL__N__ae38802d_4_k_cu_60b84684_361376ignoreE - _ZN40_INTERNAL_ae38802d_4_k_cu_60b84684_361374cuda3std3__45__cpo5beginE)
_ZN40_INTERNAL_ae38802d_4_k_cu_60b84684_361374cuda3std3__45__cpo5beginE:
	.zero		1
	.type		_ZN40_INTERNAL_ae38802d_4_k_cu_60b84684_361374cuda3std3__442_GLOBAL__N__ae38802d_4_k_cu_60b84684_361376ignoreE,@object
	.size		_ZN40_INTERNAL_ae38802d_4_k_cu_60b84684_361374cuda3std3__442_GLOBAL__N__ae38802d_4_k_cu_60b84684_361376ignoreE,(_ZN40_INTERNAL_ae38802d_4_k_cu_60b84684_361374cute7productE - _ZN40_INTERNAL_ae38802d_4_k_cu_60b84684_361374cuda3std3__442_GLOBAL__N__ae38802d_4_k_cu_60b84684_361376ignoreE)
_ZN40_INTERNAL_ae38802d_4_k_cu_60b84684_361374cuda3std3__442_GLOBAL__N__ae38802d_4_k_cu_60b84684_361376ignoreE:
	.zero		1
	.type		_ZN40_INTERNAL_ae38802d_4_k_cu_60b84684_361374cute7productE,@object
	.size		_ZN40_INTERNAL_ae38802d_4_k_cu_60b84684_361374cute7productE,(_ZN40_INTERNAL_ae38802d_4_k_cu_60b84684_361374cuda3std3__45__cpo3endE - _ZN40_INTERNAL_ae38802d_4_k_cu_60b84684_361374cute7productE)
_ZN40_INTERNAL_ae38802d_4_k_cu_60b84684_361374cute7productE:
	.zero		1
	.type		_ZN40_INTERNAL_ae38802d_4_k_cu_60b84684_361374cuda3std3__45__cpo3endE,@object
	.size		_ZN40_INTERNAL_ae38802d_4_k_cu_60b84684_361374cuda3std3__45__cpo3endE,(_ZN40_INTERNAL_ae38802d_4_k_cu_60b84684_361374cuda3std3__419piecewise_constructE - _ZN40_INTERNAL_ae38802d_4_k_cu_60b84684_361374cuda3std3__45__cpo3endE)
_ZN40_INTERNAL_ae38802d_4_k_cu_60b84684_361374cuda3std3__45__cpo3endE:
	.zero		1
	.type		_ZN40_INTERNAL_ae38802d_4_k_cu_60b84684_361374cuda3std3__419piecewise_constructE,@object
	.size		_ZN40_INTERNAL_ae38802d_4_k_cu_60b84684_361374cuda3std3__419piecewise_constructE,(_ZN40_INTERNAL_ae38802d_4_k_cu_60b84684_361374cuda3std3__45__cpo4cendE - _ZN40_INTERNAL_ae38802d_4_k_cu_60b84684_361374cuda3std3__419piecewise_constructE)
_ZN40_INTERNAL_ae38802d_4_k_cu_60b84684_361374cuda3std3__419piecewise_constructE:
	.zero		1
	.type		_ZN40_INTERNAL_ae38802d_4_k_cu_60b84684_361374cuda3std3__45__cpo4cendE,@object
	.size		_ZN40_INTERNAL_ae38802d_4_k_cu_60b84684_361374cuda3std3__45__cpo4cendE,(_ZN40_INTERNAL_ae38802d_4_k_cu_60b84684_361374cuda3std6ranges3__45__cpo4swapE - _ZN40_INTERNAL_ae38802d_4_k_cu_60b84684_361374cuda3std3__45__cpo4cendE)
_ZN40_INTERNAL_ae38802d_4_k_cu_60b84684_361374cuda3std3__45__cpo4cendE:
	.zero		1
	.type		_ZN40_INTERNAL_ae38802d_4_k_cu_60b84684_361374cuda3std6ranges3__45__cpo4swapE,@object
	.size		_ZN40_INTERNAL_ae38802d_4_k_cu_60b84684_361374cuda3std6ranges3__45__cpo4swapE,(.L_10 - _ZN40_INTERNAL_ae38802d_4_k_cu_60b84684_361374cuda3std6ranges3__45__cpo4swapE)
_ZN40_INTERNAL_ae38802d_4_k_cu_60b84684_361374cuda3std6ranges3__45__cpo4swapE:
	.zero		1
.L_10:


//--------------------- .nv.constant0._ZN7cutlass13device_kernelINS_4gemm6kernel13GemmUniversalIN4cute5tupleIJiiiiEEENS1_10collective13CollectiveMmaINS1_35MainloopSm100TmaUmmaWarpSpecializedILi6ELi2ELi4ENS5_IJNS4_1CILi1EEENSA_ILi8EEESB_EEEEENS5_IJNSA_ILi128EEESF_NSA_ILi64EEEEEENS_6half_tENS5_IJlSB_lEEESI_SJ_NS4_8TiledMMAINS4_8MMA_AtomIJNS4_20SM100_MMA_F16BF16_SSISI_SI_fLi128ELi128ELNS4_4UMMA5MajorE0ELSO_0ELNSN_7ScaleInE0ELSP_0EEEEEENS4_6LayoutINS5_IJSB_SB_SB_EEENS5_IJNSA_ILi0EEESU_SU_EEEEENS5_IJNS4_10UnderscoreESX_SX_EEEEENS4_23SM90_TMA_LOAD_MULTICASTENS4_14ComposedLayoutINS4_7SwizzleILi3ELi4ELi3EEENS4_18smem_ptr_flag_bitsILi16EEENSS_INS5_IJSC_SG_EEENS5_IJSG_SB_EEEEEEEvNS4_8identityENS4_13SM90_TMA_LOADES19_vS1A_EENS_8epilogue10collective18CollectiveEpilogueINS1D_23Sm100TmaWarpSpecializedILi4ELi2ELi32ELb1ELb0EEEJSH_NS5_IJNSS_ISF_SB_EENSS_INSA_ILi32EEESB_EEEEESI_SJ_SI_SJ_NS1D_6fusion15FusionCallbacksIS1H_NS1M_17LinearCombinationISI_fSI_fLNS_15FloatRoundStyleE2EEESH_S1L_JEEENS4_5SM1004TMEM4LOAD26SM100_TMEM_LOAD_32dp32b32xES1B_NS11_INS12_ILi2ELi4ELi3EEES15_NSS_INS5_IJSC_S1J_EEENS5_IJS1J_SB_EEEEEEENS4_39AutoVectorizingCopyWithAssumedAlignmentILi128EEENS4_14SM90_TMA_STOREES20_S22_S22_EEEvvEEEEvNT_6ParamsE --------------------------
	.section	.nv.constant0._ZN7cutlass13device_kernelINS_4gemm6kernel13GemmUniversalIN4cute5tupleIJiiiiEEENS1_10collective13CollectiveMmaINS1_35MainloopSm100TmaUmmaWarpSpecializedILi6ELi2ELi4ENS5_IJNS4_1CILi1EEENSA_ILi8EEESB_EEEEENS5_IJNSA_ILi128EEESF_NSA_ILi64EEEEEENS_6half_tENS5_IJlSB_lEEESI_SJ_NS4_8TiledMMAINS4_8MMA_AtomIJNS4_20SM100_MMA_F16BF16_SSISI_SI_fLi128ELi128ELNS4_4UMMA5MajorE0ELSO_0ELNSN_7ScaleInE0ELSP_0EEEEEENS4_6LayoutINS5_IJSB_SB_SB_EEENS5_IJNSA_ILi0EEESU_SU_EEEEENS5_IJNS4_10UnderscoreESX_SX_EEEEENS4_23SM90_TMA_LOAD_MULTICASTENS4_14ComposedLayoutINS4_7SwizzleILi3ELi4ELi3EEENS4_18smem_ptr_flag_bitsILi16EEENSS_INS5_IJSC_SG_EEENS5_IJSG_SB_EEEEEEEvNS4_8identityENS4_13SM90_TMA_LOADES19_vS1A_EENS_8epilogue10collective18CollectiveEpilogueINS1D_23Sm100TmaWarpSpecializedILi4ELi2ELi32ELb1ELb0EEEJSH_NS5_IJNSS_ISF_SB_EENSS_INSA_ILi32EEESB_EEEEESI_SJ_SI_SJ_NS1D_6fusion15FusionCallbacksIS1H_NS1M_17LinearCombinationISI_fSI_fLNS_15FloatRoundStyleE2EEESH_S1L_JEEENS4_5SM1004TMEM4LOAD26SM100_TMEM_LOAD_32dp32b32xES1B_NS11_INS12_ILi2ELi4ELi3EEES15_NSS_INS5_IJSC_S1J_EEENS5_IJS1J_SB_EEEEEEENS4_39AutoVectorizingCopyWithAssumedAlignmentILi128EEENS4_14SM90_TMA_STOREES20_S22_S22_EEEvvEEEEvNT_6ParamsE,"a",@progbits
	.sectionflags	@""
	.align	4
.nv.constant0._ZN7cutlass13device_kernelINS_4gemm6kernel13GemmUniversalIN4cute5tupleIJiiiiEEENS1_10collective13CollectiveMmaINS1_35MainloopSm100TmaUmmaWarpSpecializedILi6ELi2ELi4ENS5_IJNS4_1CILi1EEENSA_ILi8EEESB_EEEEENS5_IJNSA_ILi128EEESF_NSA_ILi64EEEEEENS_6half_tENS5_IJlSB_lEEESI_SJ_NS4_8TiledMMAINS4_8MMA_AtomIJNS4_20SM100_MMA_F16BF16_SSISI_SI_fLi128ELi128ELNS4_4UMMA5MajorE0ELSO_0ELNSN_7ScaleInE0ELSP_0EEEEEENS4_6LayoutINS5_IJSB_SB_SB_EEENS5_IJNSA_ILi0EEESU_SU_EEEEENS5_IJNS4_10UnderscoreESX_SX_EEEEENS4_23SM90_TMA_LOAD_MULTICASTENS4_14ComposedLayoutINS4_7SwizzleILi3ELi4ELi3EEENS4_18smem_ptr_flag_bitsILi16EEENSS_INS5_IJSC_SG_EEENS5_IJSG_SB_EEEEEEEvNS4_8identityENS4_13SM90_TMA_LOADES19_vS1A_EENS_8epilogue10collective18CollectiveEpilogueINS1D_23Sm100TmaWarpSpecializedILi4ELi2ELi32ELb1ELb0EEEJSH_NS5_IJNSS_ISF_SB_EENSS_INSA_ILi32EEESB_EEEEESI_SJ_SI_SJ_NS1D_6fusion15FusionCallbacksIS1H_NS1M_17LinearCombinationISI_fSI_fLNS_15FloatRoundStyleE2EEESH_S1L_JEEENS4_5SM1004TMEM4LOAD26SM100_TMEM_LOAD_32dp32b32xES1B_NS11_INS12_ILi2ELi4ELi3EEES15_NSS_INS5_IJSC_S1J_EEENS5_IJS1J_SB_EEEEEEENS4_39AutoVectorizingCopyWithAssumedAlignmentILi128EEENS4_14SM90_TMA_STOREES20_S22_S22_EEEvvEEEEvNT_6ParamsE:
	.zero		2944


//--------------------- SYMBOLS --------------------------

	.type		.nv.reservedSmem.offset0,@object
	.size		.nv.reservedSmem.offset0,0x4
	.type		.nv.reservedSmem.cap,@object
	.size		.nv.reservedSmem.cap,0x4
	.type		__assertfail,@function
